	.target	sm_100a

	.elftype	@"ET_EXEC"


//--------------------- .note.nv.tkinfo           --------------------------
	.section	.note.nv.tkinfo,"",@"SHT_NOTE"
	.sectionflags	@"SHF_NOTE_NV_TKINFO"
	.tkinfo
        /*0018*/ 	.word	0x00000002
        /*0030*/ 	.string	""
        /*0030*/ 	.string	"ptxas"
        /*0030*/ 	.string	"Cuda compilation tools, release 13.0, V13.0.88"
        /*0030*/ 	.string	"Build cuda_13.0.r13.0/compiler.36424714_0"
        /*0030*/ 	.string	"-arch sm_100a -m 64 "



//--------------------- .note.nv.cuinfo           --------------------------
	.section	.note.nv.cuinfo,"",@"SHT_NOTE"
	.sectionflags	@"SHF_NOTE_NV_CUINFO"
        /*0018*/ 	.short	0x0002
        /*001a*/ 	.short	0x0064
        /*001c*/ 	.short	0x0082
	.zero		2


//--------------------- .nv.info                  --------------------------
	.section	.nv.info,"",@"SHT_CUDA_INFO"
	.align	4


	//----- nvinfo : EIATTR_REGCOUNT
	.align		4
        /*0000*/ 	.byte	0x04, 0x2f
        /*0002*/ 	.short	(.L_19 - .L_18)
	.align		4
.L_18:
        /*0004*/ 	.word	index@(_ZN7cutlass13device_kernelINS_4gemm6kernel13GemmUniversalIN4cute5tupleIJiiiiEEENS1_10collective13CollectiveMmaINS1_35MainloopSm100TmaUmmaWarpSpecializedILi4ELi2ELi4ENS5_IJNS4_1CILi1EEENSA_ILi2EEESB_EEEEENS5_IJNSA_ILi64EEENSA_ILi128EEESG_EEENS_6half_tENS5_IJlSB_lEEESI_SJ_NS4_8TiledMMAINS4_8MMA_AtomIJNS4_20SM100_MMA_F16BF16_SSISI_SI_fLi64ELi128ELNS4_4UMMA5MajorE0ELSO_0ELNSN_7ScaleInE0ELSP_0EEEEEENS4_6LayoutINS5_IJSB_SB_SB_EEENS5_IJNSA_ILi0EEESU_SU_EEEEENS5_IJNS4_10UnderscoreESX_SX_EEEEENS4_23SM90_TMA_LOAD_MULTICASTENS4_14ComposedLayoutINS4_7SwizzleILi3ELi4ELi3EEENS4_18smem_ptr_flag_bitsILi16EEENSS_INS5_IJNSA_ILi8EEESF_EEENS5_IJSF_SB_EEEEEEEvNS4_8identityENS4_13SM90_TMA_LOADES1A_vS1B_EENS_8epilogue10collective18CollectiveEpilogueINS1E_23Sm100TmaWarpSpecializedILi4ELi2ELi16ELb1ELb0EEEJSH_NS5_IJNSS_ISF_SB_EENSS_INSA_ILi32EEESB_EEEEESI_SJ_SI_SJ_NS1E_6fusion15FusionCallbacksIS1I_NS1N_17LinearCombinationISI_fSI_fLNS_15FloatRoundStyleE2EEESH_S1M_JEEENS4_5SM1004TMEM4LOAD26SM100_TMEM_LOAD_16dp256b4xES1C_NS11_INS12_ILi2ELi4ELi3EEES15_NSS_INS5_IJS16_S1K_EEENS5_IJS1K_SB_EEEEEEENS4_17SM75_U32x4_LDSM_NENS4_14SM90_TMA_STOREES21_NS4_17SM90_U32x4_STSM_NENS4_39AutoVectorizingCopyWithAssumedAlignmentILi128EEEEEEvvEEEEvNT_6ParamsE)
        /*0008*/ 	.word	0x00000044


	//----- nvinfo : EIATTR_FRAME_SIZE
	.align		4
.L_19:
        /*000c*/ 	.byte	0x04, 0x11
        /*000e*/ 	.short	(.L_21 - .L_20)
	.align		4
.L_20:
        /*0010*/ 	.word	index@($__internal_2_$__cuda_sm10x_tcgen05_guardrail_trap_unallocated_columns_being_dealloced)
        /*0014*/ 	.word	0x00000000


	//----- nvinfo : EIATTR_FRAME_SIZE
	.align		4
.L_21:
        /*0018*/ 	.byte	0x04, 0x11
        /*001a*/ 	.short	(.L_23 - .L_22)
	.align		4
.L_22:
        /*001c*/ 	.word	index@($__internal_1_$__cuda_sm10x_tcgen05_guardrail_trap_phase_invalid_during_alloc)
        /*0020*/ 	.word	0x00000000


	//----- nvinfo : EIATTR_FRAME_SIZE
	.align		4
.L_23:
        /*0024*/ 	.byte	0x04, 0x11
        /*0026*/ 	.short	(.L_25 - .L_24)
	.align		4
.L_24:
        /*0028*/ 	.word	index@($__internal_0_$__cuda_sm10x_tcgen05_guardrail_trap_col_being_dealloced_not_returned_by_alloc)
        /*002c*/ 	.word	0x00000000


	//----- nvinfo : EIATTR_FRAME_SIZE
	.align		4
.L_25:
        /*0030*/ 	.byte	0x04, 0x11
        /*0032*/ 	.short	(.L_27 - .L_26)
	.align		4
.L_26:
        /*0034*/ 	.word	index@(_ZN7cutlass13device_kernelINS_4gemm6kernel13GemmUniversalIN4cute5tupleIJiiiiEEENS1_10collective13CollectiveMmaINS1_35MainloopSm100TmaUmmaWarpSpecializedILi4ELi2ELi4ENS5_IJNS4_1CILi1EEENSA_ILi2EEESB_EEEEENS5_IJNSA_ILi64EEENSA_ILi128EEESG_EEENS_6half_tENS5_IJlSB_lEEESI_SJ_NS4_8TiledMMAINS4_8MMA_AtomIJNS4_20SM100_MMA_F16BF16_SSISI_SI_fLi64ELi128ELNS4_4UMMA5MajorE0ELSO_0ELNSN_7ScaleInE0ELSP_0EEEEEENS4_6LayoutINS5_IJSB_SB_SB_EEENS5_IJNSA_ILi0EEESU_SU_EEEEENS5_IJNS4_10UnderscoreESX_SX_EEEEENS4_23SM90_TMA_LOAD_MULTICASTENS4_14ComposedLayoutINS4_7SwizzleILi3ELi4ELi3EEENS4_18smem_ptr_flag_bitsILi16EEENSS_INS5_IJNSA_ILi8EEESF_EEENS5_IJSF_SB_EEEEEEEvNS4_8identityENS4_13SM90_TMA_LOADES1A_vS1B_EENS_8epilogue10collective18CollectiveEpilogueINS1E_23Sm100TmaWarpSpecializedILi4ELi2ELi16ELb1ELb0EEEJSH_NS5_IJNSS_ISF_SB_EENSS_INSA_ILi32EEESB_EEEEESI_SJ_SI_SJ_NS1E_6fusion15FusionCallbacksIS1I_NS1N_17LinearCombinationISI_fSI_fLNS_15FloatRoundStyleE2EEESH_S1M_JEEENS4_5SM1004TMEM4LOAD26SM100_TMEM_LOAD_16dp256b4xES1C_NS11_INS12_ILi2ELi4ELi3EEES15_NSS_INS5_IJS16_S1K_EEENS5_IJS1K_SB_EEEEEEENS4_17SM75_U32x4_LDSM_NENS4_14SM90_TMA_STOREES21_NS4_17SM90_U32x4_STSM_NENS4_39AutoVectorizingCopyWithAssumedAlignmentILi128EEEEEEvvEEEEvNT_6ParamsE)
        /*0038*/ 	.word	0x00000000


	//----- nvinfo : EIATTR_MIN_STACK_SIZE
	.align		4
.L_27:
        /*003c*/ 	.byte	0x04, 0x12
        /*003e*/ 	.short	(.L_29 - .L_28)
	.align		4
.L_28:
        /*0040*/ 	.word	index@(_ZN7cutlass13device_kernelINS_4gemm6kernel13GemmUniversalIN4cute5tupleIJiiiiEEENS1_10collective13CollectiveMmaINS1_35MainloopSm100TmaUmmaWarpSpecializedILi4ELi2ELi4ENS5_IJNS4_1CILi1EEENSA_ILi2EEESB_EEEEENS5_IJNSA_ILi64EEENSA_ILi128EEESG_EEENS_6half_tENS5_IJlSB_lEEESI_SJ_NS4_8TiledMMAINS4_8MMA_AtomIJNS4_20SM100_MMA_F16BF16_SSISI_SI_fLi64ELi128ELNS4_4UMMA5MajorE0ELSO_0ELNSN_7ScaleInE0ELSP_0EEEEEENS4_6LayoutINS5_IJSB_SB_SB_EEENS5_IJNSA_ILi0EEESU_SU_EEEEENS5_IJNS4_10UnderscoreESX_SX_EEEEENS4_23SM90_TMA_LOAD_MULTICASTENS4_14ComposedLayoutINS4_7SwizzleILi3ELi4ELi3EEENS4_18smem_ptr_flag_bitsILi16EEENSS_INS5_IJNSA_ILi8EEESF_EEENS5_IJSF_SB_EEEEEEEvNS4_8identityENS4_13SM90_TMA_LOADES1A_vS1B_EENS_8epilogue10collective18CollectiveEpilogueINS1E_23Sm100TmaWarpSpecializedILi4ELi2ELi16ELb1ELb0EEEJSH_NS5_IJNSS_ISF_SB_EENSS_INSA_ILi32EEESB_EEEEESI_SJ_SI_SJ_NS1E_6fusion15FusionCallbacksIS1I_NS1N_17LinearCombinationISI_fSI_fLNS_15FloatRoundStyleE2EEESH_S1M_JEEENS4_5SM1004TMEM4LOAD26SM100_TMEM_LOAD_16dp256b4xES1C_NS11_INS12_ILi2ELi4ELi3EEES15_NSS_INS5_IJS16_S1K_EEENS5_IJS1K_SB_EEEEEEENS4_17SM75_U32x4_LDSM_NENS4_14SM90_TMA_STOREES21_NS4_17SM90_U32x4_STSM_NENS4_39AutoVectorizingCopyWithAssumedAlignmentILi128EEEEEEvvEEEEvNT_6ParamsE)
        /*0044*/ 	.word	0x00000000
.L_29:


//--------------------- .nv.compat                --------------------------
	.section	.nv.compat,"",@"SHT_CUDA_COMPAT_INFO"
	.align	4
        /*0000*/ 	.byte	0x02, 0x09, 0x01, 0x00, 0x02, 0x02, 0x02, 0x00, 0x02, 0x05, 0x05, 0x00, 0x03, 0x07, 0x01, 0x01
        /*0010*/ 	.byte	0x02, 0x03, 0x01, 0x00, 0x02, 0x06, 0x01, 0x00, 0x04, 0x0b, 0x08, 0x00, 0x09, 0x00, 0x00, 0x00
        /*0020*/ 	.byte	0x00, 0x00, 0x00, 0x00


//--------------------- .nv.info._ZN7cutlass13device_kernelINS_4gemm6kernel13GemmUniversalIN4cute5tupleIJiiiiEEENS1_10collective13CollectiveMmaINS1_35MainloopSm100TmaUmmaWarpSpecializedILi4ELi2ELi4ENS5_IJNS4_1CILi1EEENSA_ILi2EEESB_EEEEENS5_IJNSA_ILi64EEENSA_ILi128EEESG_EEENS_6half_tENS5_IJlSB_lEEESI_SJ_NS4_8TiledMMAINS4_8MMA_AtomIJNS4_20SM100_MMA_F16BF16_SSISI_SI_fLi64ELi128ELNS4_4UMMA5MajorE0ELSO_0ELNSN_7ScaleInE0ELSP_0EEEEEENS4_6LayoutINS5_IJSB_SB_SB_EEENS5_IJNSA_ILi0EEESU_SU_EEEEENS5_IJNS4_10UnderscoreESX_SX_EEEEENS4_23SM90_TMA_LOAD_MULTICASTENS4_14ComposedLayoutINS4_7SwizzleILi3ELi4ELi3EEENS4_18smem_ptr_flag_bitsILi16EEENSS_INS5_IJNSA_ILi8EEESF_EEENS5_IJSF_SB_EEEEEEEvNS4_8identityENS4_13SM90_TMA_LOADES1A_vS1B_EENS_8epilogue10collective18CollectiveEpilogueINS1E_23Sm100TmaWarpSpecializedILi4ELi2ELi16ELb1ELb0EEEJSH_NS5_IJNSS_ISF_SB_EENSS_INSA_ILi32EEESB_EEEEESI_SJ_SI_SJ_NS1E_6fusion15FusionCallbacksIS1I_NS1N_17LinearCombinationISI_fSI_fLNS_15FloatRoundStyleE2EEESH_S1M_JEEENS4_5SM1004TMEM4LOAD26SM100_TMEM_LOAD_16dp256b4xES1C_NS11_INS12_ILi2ELi4ELi3EEES15_NSS_INS5_IJS16_S1K_EEENS5_IJS1K_SB_EEEEEEENS4_17SM75_U32x4_LDSM_NENS4_14SM90_TMA_STOREES21_NS4_17SM90_U32x4_STSM_NENS4_39AutoVectorizingCopyWithAssumedAlignmentILi128EEEEEEvvEEEEvNT_6ParamsE --------------------------
	.section	.nv.info._ZN7cutlass13device_kernelINS_4gemm6kernel13GemmUniversalIN4cute5tupleIJiiiiEEENS1_10collective13CollectiveMmaINS1_35MainloopSm100TmaUmmaWarpSpecializedILi4ELi2ELi4ENS5_IJNS4_1CILi1EEENSA_ILi2EEESB_EEEEENS5_IJNSA_ILi64EEENSA_ILi128EEESG_EEENS_6half_tENS5_IJlSB_lEEESI_SJ_NS4_8TiledMMAINS4_8MMA_AtomIJNS4_20SM100_MMA_F16BF16_SSISI_SI_fLi64ELi128ELNS4_4UMMA5MajorE0ELSO_0ELNSN_7ScaleInE0ELSP_0EEEEEENS4_6LayoutINS5_IJSB_SB_SB_EEENS5_IJNSA_ILi0EEESU_SU_EEEEENS5_IJNS4_10UnderscoreESX_SX_EEEEENS4_23SM90_TMA_LOAD_MULTICASTENS4_14ComposedLayoutINS4_7SwizzleILi3ELi4ELi3EEENS4_18smem_ptr_flag_bitsILi16EEENSS_INS5_IJNSA_ILi8EEESF_EEENS5_IJSF_SB_EEEEEEEvNS4_8identityENS4_13SM90_TMA_LOADES1A_vS1B_EENS_8epilogue10collective18CollectiveEpilogueINS1E_23Sm100TmaWarpSpecializedILi4ELi2ELi16ELb1ELb0EEEJSH_NS5_IJNSS_ISF_SB_EENSS_INSA_ILi32EEESB_EEEEESI_SJ_SI_SJ_NS1E_6fusion15FusionCallbacksIS1I_NS1N_17LinearCombinationISI_fSI_fLNS_15FloatRoundStyleE2EEESH_S1M_JEEENS4_5SM1004TMEM4LOAD26SM100_TMEM_LOAD_16dp256b4xES1C_NS11_INS12_ILi2ELi4ELi3EEES15_NSS_INS5_IJS16_S1K_EEENS5_IJS1K_SB_EEEEEEENS4_17SM75_U32x4_LDSM_NENS4_14SM90_TMA_STOREES21_NS4_17SM90_U32x4_STSM_NENS4_39AutoVectorizingCopyWithAssumedAlignmentILi128EEEEEEvvEEEEvNT_6ParamsE,"",@"SHT_CUDA_INFO"
	.sectionflags	@""
	.align	4


	//----- nvinfo : EIATTR_CUDA_API_VERSION
	.align		4
        /*0000*/ 	.byte	0x04, 0x37
        /*0002*/ 	.short	(.L_31 - .L_30)
.L_30:
        /*0004*/ 	.word	0x00000082


	//----- nvinfo : EIATTR_KPARAM_INFO
	.align		4
.L_31:
        /*0008*/ 	.byte	0x04, 0x17
        /*000a*/ 	.short	(.L_33 - .L_32)
.L_32:
        /*000c*/ 	.word	0x00000000
        /*0010*/ 	.short	0x0000
        /*0012*/ 	.short	0x0000
        /*0014*/ 	.byte	0x00, 0xf0, 0x01, 0x20


	//----- nvinfo : EIATTR_AT_ENTRY_FRAGMENTS
	.align		4
.L_33:
        /*0018*/ 	.byte	0x04, 0x4f
        /*001a*/ 	.short	(.L_35 - .L_34)


	//   ....[0]....
.L_34:
        /*001c*/ 	.word	0x00000006


	//----- nvinfo : EIATTR_RESERVED_SMEM_USED
	.align		4
.L_35:
        /*0020*/ 	.byte	0x01, 0x41
	.zero		2


	//----- nvinfo : EIATTR_SPARSE_MMA_MASK
	.align		4
        /*0024*/ 	.byte	0x03, 0x50
        /*0026*/ 	.short	0x0000


	//----- nvinfo : EIATTR_TCGEN05_1CTA_USED
	.align		4
        /*0028*/ 	.byte	0x01, 0x51
	.zero		2


	//----- nvinfo : EIATTR_MAXREG_COUNT
	.align		4
        /*002c*/ 	.byte	0x03, 0x1b
        /*002e*/ 	.short	0x00ff


	//----- nvinfo : EIATTR_NUM_BARRIERS
	.align		4
        /*0030*/ 	.byte	0x02, 0x4c
        /*0032*/ 	.byte	0x07
	.zero		1


	//----- nvinfo : EIATTR_EXTERNS
	.align		4
        /*0034*/ 	.byte	0x04, 0x0f
        /*0036*/ 	.short	(.L_37 - .L_36)


	//   ....[0]....
	.align		4
.L_36:
        /*0038*/ 	.word	index@(__assertfail)


	//----- nvinfo : EIATTR_MERCURY_ISA_VERSION
	.align		4
.L_37:
        /*003c*/ 	.byte	0x03, 0x5f
        /*003e*/ 	.short	0x0101


	//----- nvinfo : EIATTR_INT_WARP_WIDE_INSTR_OFFSETS
	.align		4
        /*0040*/ 	.byte	0x04, 0x31
        /*0042*/ 	.short	(.L_39 - .L_38)


	//   ....[0]....
.L_38:
        /*0044*/ 	.word	0x00004010


	//   ....[1]....
        /*0048*/ 	.word	0x00004040


	//   ....[2]....
        /*004c*/ 	.word	0x00004060


	//   ....[3]....
        /*0050*/ 	.word	0x00004ba0


	//   ....[4]....
        /*0054*/ 	.word	0x00004c10


	//   ....[5]....
        /*0058*/ 	.word	0x00004cf0


	//   ....[6]....
        /*005c*/ 	.word	0x00004d70


	//   ....[7]....
        /*0060*/ 	.word	0x00004e70


	//   ....[8]....
        /*0064*/ 	.word	0x00004ef0


	//   ....[9]....
        /*0068*/ 	.word	0x00004fe0


	//   ....[10]....
        /*006c*/ 	.word	0x00005090


	//----- nvinfo : EIATTR_COOP_GROUP_MASK_REGIDS
	.align		4
.L_39:
        /*0070*/ 	.byte	0x04, 0x29
        /*0072*/ 	.short	(.L_41 - .L_40)


	//   ....[0]....
.L_40:
        /*0074*/ 	.word	0xffffffff


	//   ....[1]....
        /*0078*/ 	.word	0xffffffff


	//   ....[2]....
        /*007c*/ 	.word	0xffffffff


	//   ....[3]....
        /*0080*/ 	.word	0xffffffff


	//   ....[4]....
        /*0084*/ 	.word	0xffffffff


	//   ....[5]....
        /*0088*/ 	.word	0xffffffff


	//   ....[6]....
        /*008c*/ 	.word	0xffffffff


	//   ....[7]....
        /*0090*/ 	.word	0xffffffff


	//   ....[8]....
        /*0094*/ 	.word	0xffffffff


	//   ....[9]....
        /*0098*/ 	.word	0xffffffff


	//   ....[10]....
        /*009c*/ 	.word	0xffffffff


	//   ....[11]....
        /*00a0*/ 	.word	0xffffffff


	//   ....[12]....
        /*00a4*/ 	.word	0xffffffff


	//   ....[13]....
        /*00a8*/ 	.word	0xffffffff


	//----- nvinfo : EIATTR_COOP_GROUP_INSTR_OFFSETS
	.align		4
.L_41:
        /*00ac*/ 	.byte	0x04, 0x28
        /*00ae*/ 	.short	(.L_43 - .L_42)


	//   ....[0]....
.L_42:
        /*00b0*/ 	.word	0x00000080


	//   ....[1]....
        /*00b4*/ 	.word	0x000004f0


	//   ....[2]....
        /*00b8*/ 	.word	0x000006a0


	//   ....[3]....
        /*00bc*/ 	.word	0x00000840


	//   ....[4]....
        /*00c0*/ 	.word	0x00000940


	//   ....[5]....
        /*00c4*/ 	.word	0x00000ab0


	//   ....[6]....
        /*00c8*/ 	.word	0x00000c50


	//   ....[7]....
        /*00cc*/ 	.word	0x00000e00


	//   ....[8]....
        /*00d0*/ 	.word	0x00002190


	//   ....[9]....
        /*00d4*/ 	.word	0x00003040


	//   ....[10]....
        /*00d8*/ 	.word	0x00003250


	//   ....[11]....
        /*00dc*/ 	.word	0x00003280


	//   ....[12]....
        /*00e0*/ 	.word	0x00003ef0


	//   ....[13]....
        /*00e4*/ 	.word	0x00004120


	//----- nvinfo : EIATTR_VRC_CTA_INIT_COUNT
	.align		4
.L_43:
        /*00e8*/ 	.byte	0x02, 0x4a
        /*00ea*/ 	.byte	0x80
	.zero		1


	//----- nvinfo : EIATTR_SYSCALL_OFFSETS
	.align		4
        /*00ec*/ 	.byte	0x04, 0x46
        /*00ee*/ 	.short	(.L_45 - .L_44)


	//   ....[0]....
.L_44:
        /*00f0*/ 	.word	0x00005d20


	//   ....[1]....
        /*00f4*/ 	.word	0x00005e10


	//   ....[2]....
        /*00f8*/ 	.word	0x000065d0


	//   ....[3]....
        /*00fc*/ 	.word	0x00006e80


	//   ....[4]....
        /*0100*/ 	.word	0x00007710


	//   ....[5]....
        /*0104*/ 	.word	0x00007fa0


	//----- nvinfo : EIATTR_MBARRIER_INSTR_OFFSETS
	.align		4
.L_45:
        /*0108*/ 	.byte	0x04, 0x39
        /*010a*/ 	.short	(.L_47 - .L_46)


	//   ....[0]....
.L_46:
        /*010c*/ 	.word	0x00000610
        /*0110*/ 	.word	0x000000ff
        /*0114*/ 	.word	0x00000000
        /*0118*/ 	.short	0x0100
        /*011a*/ 	.byte	0x04
	.zero		1


	//   ....[1]....
        /*011c*/ 	.word	0x00000620
        /*0120*/ 	.word	0x000000ff
        /*0124*/ 	.word	0x00000020
        /*0128*/ 	.short	0x0100
        /*012a*/ 	.byte	0x04
	.zero		1


	//   ....[2]....
        /*012c*/ 	.word	0x00000630
        /*0130*/ 	.word	0x000000ff
        /*0134*/ 	.word	0x00000008
        /*0138*/ 	.short	0x0100
        /*013a*/ 	.byte	0x04
	.zero		1


	//   ....[3]....
        /*013c*/ 	.word	0x00000640
        /*0140*/ 	.word	0x000000ff
        /*0144*/ 	.word	0x00000028
        /*0148*/ 	.short	0x0100
        /*014a*/ 	.byte	0x04
	.zero		1


	//   ....[4]....
        /*014c*/ 	.word	0x00000650
        /*0150*/ 	.word	0x000000ff
        /*0154*/ 	.word	0x00000010
        /*0158*/ 	.short	0x0100
        /*015a*/ 	.byte	0x04
	.zero		1


	//   ....[5]....
        /*015c*/ 	.word	0x00000660
        /*0160*/ 	.word	0x000000ff
        /*0164*/ 	.word	0x00000030
        /*0168*/ 	.short	0x0100
        /*016a*/ 	.byte	0x04
	.zero		1


	//   ....[6]....
        /*016c*/ 	.word	0x00000670
        /*0170*/ 	.word	0x000000ff
        /*0174*/ 	.word	0x00000018
        /*0178*/ 	.short	0x0100
        /*017a*/ 	.byte	0x04
	.zero		1


	//   ....[7]....
        /*017c*/ 	.word	0x00000680
        /*0180*/ 	.word	0x000000ff
        /*0184*/ 	.word	0x00000038
        /*0188*/ 	.short	0x0100
        /*018a*/ 	.byte	0x04
	.zero		1


	//   ....[8]....
        /*018c*/ 	.word	0x000007b0
        /*0190*/ 	.word	0x000000ff
        /*0194*/ 	.word	0x00000040
        /*0198*/ 	.short	0x0100
        /*019a*/ 	.byte	0x04
	.zero		1


	//   ....[9]....
        /*019c*/ 	.word	0x000007c0
        /*01a0*/ 	.word	0x000000ff
        /*01a4*/ 	.word	0x00000060
        /*01a8*/ 	.short	0x0100
        /*01aa*/ 	.byte	0x04
	.zero		1


	//   ....[10]....
        /*01ac*/ 	.word	0x000007d0
        /*01b0*/ 	.word	0x000000ff
        /*01b4*/ 	.word	0x00000048
        /*01b8*/ 	.short	0x0100
        /*01ba*/ 	.byte	0x04
	.zero		1


	//   ....[11]....
        /*01bc*/ 	.word	0x000007e0
        /*01c0*/ 	.word	0x000000ff
        /*01c4*/ 	.word	0x00000068
        /*01c8*/ 	.short	0x0100
        /*01ca*/ 	.byte	0x04
	.zero		1


	//   ....[12]....
        /*01cc*/ 	.word	0x000007f0
        /*01d0*/ 	.word	0x000000ff
        /*01d4*/ 	.word	0x00000050
        /*01d8*/ 	.short	0x0100
        /*01da*/ 	.byte	0x04
	.zero		1


	//   ....[13]....
        /*01dc*/ 	.word	0x00000800
        /*01e0*/ 	.word	0x000000ff
        /*01e4*/ 	.word	0x00000070
        /*01e8*/ 	.short	0x0100
        /*01ea*/ 	.byte	0x04
	.zero		1


	//   ....[14]....
        /*01ec*/ 	.word	0x00000810
        /*01f0*/ 	.word	0x000000ff
        /*01f4*/ 	.word	0x00000058
        /*01f8*/ 	.short	0x0100
        /*01fa*/ 	.byte	0x04
	.zero		1


	//   ....[15]....
        /*01fc*/ 	.word	0x00000820
        /*0200*/ 	.word	0x000000ff
        /*0204*/ 	.word	0x00000078
        /*0208*/ 	.short	0x0100
        /*020a*/ 	.byte	0x04
	.zero		1


	//   ....[16]....
        /*020c*/ 	.word	0x00000910
        /*0210*/ 	.word	0x000000ff
        /*0214*/ 	.word	0x00000080
        /*0218*/ 	.short	0x0100
        /*021a*/ 	.byte	0x06
	.zero		1


	//   ....[17]....
        /*021c*/ 	.word	0x00000920
        /*0220*/ 	.word	0x000000ff
        /*0224*/ 	.word	0x00000088
        /*0228*/ 	.short	0x0100
        /*022a*/ 	.byte	0x06
	.zero		1


	//   ....[18]....
        /*022c*/ 	.word	0x00000a60
        /*0230*/ 	.word	0x000000ff
        /*0234*/ 	.word	0x00000090
        /*0238*/ 	.short	0x0100
        /*023a*/ 	.byte	0x06
	.zero		1


	//   ....[19]....
        /*023c*/ 	.word	0x00000a70
        /*0240*/ 	.word	0x000000ff
        /*0244*/ 	.word	0x000000a0
        /*0248*/ 	.short	0x0100
        /*024a*/ 	.byte	0x06
	.zero		1


	//   ....[20]....
        /*024c*/ 	.word	0x00000a80
        /*0250*/ 	.word	0x000000ff
        /*0254*/ 	.word	0x00000098
        /*0258*/ 	.short	0x0100
        /*025a*/ 	.byte	0x06
	.zero		1


	//   ....[21]....
        /*025c*/ 	.word	0x00000a90
        /*0260*/ 	.word	0x000000ff
        /*0264*/ 	.word	0x000000a8
        /*0268*/ 	.short	0x0100
        /*026a*/ 	.byte	0x06
	.zero		1


	//   ....[22]....
        /*026c*/ 	.word	0x00000bc0
        /*0270*/ 	.word	0x000000ff
        /*0274*/ 	.word	0x000000b0
        /*0278*/ 	.short	0x0100
        /*027a*/ 	.byte	0x04
	.zero		1


	//   ....[23]....
        /*027c*/ 	.word	0x00000bd0
        /*0280*/ 	.word	0x000000ff
        /*0284*/ 	.word	0x000000d0
        /*0288*/ 	.short	0x0100
        /*028a*/ 	.byte	0x04
	.zero		1


	//   ....[24]....
        /*028c*/ 	.word	0x00000be0
        /*0290*/ 	.word	0x000000ff
        /*0294*/ 	.word	0x000000b8
        /*0298*/ 	.short	0x0100
        /*029a*/ 	.byte	0x04
	.zero		1


	//   ....[25]....
        /*029c*/ 	.word	0x00000bf0
        /*02a0*/ 	.word	0x000000ff
        /*02a4*/ 	.word	0x000000d8
        /*02a8*/ 	.short	0x0100
        /*02aa*/ 	.byte	0x04
	.zero		1


	//   ....[26]....
        /*02ac*/ 	.word	0x00000c00
        /*02b0*/ 	.word	0x000000ff
        /*02b4*/ 	.word	0x000000c0
        /*02b8*/ 	.short	0x0100
        /*02ba*/ 	.byte	0x04
	.zero		1


	//   ....[27]....
        /*02bc*/ 	.word	0x00000c10
        /*02c0*/ 	.word	0x000000ff
        /*02c4*/ 	.word	0x000000e0
        /*02c8*/ 	.short	0x0100
        /*02ca*/ 	.byte	0x04
	.zero		1


	//   ....[28]....
        /*02cc*/ 	.word	0x00000c20
        /*02d0*/ 	.word	0x000000ff
        /*02d4*/ 	.word	0x000000c8
        /*02d8*/ 	.short	0x0100
        /*02da*/ 	.byte	0x04
	.zero		1


	//   ....[29]....
        /*02dc*/ 	.word	0x00000c30
        /*02e0*/ 	.word	0x000000ff
        /*02e4*/ 	.word	0x000000e8
        /*02e8*/ 	.short	0x0100
        /*02ea*/ 	.byte	0x04
	.zero		1


	//   ....[30]....
        /*02ec*/ 	.word	0x00000d20
        /*02f0*/ 	.word	0x000000ff
        /*02f4*/ 	.word	0x000000f0
        /*02f8*/ 	.short	0x0100
        /*02fa*/ 	.byte	0x04
	.zero		1


	//   ....[31]....
        /*02fc*/ 	.word	0x00000d30
        /*0300*/ 	.word	0x000000ff
        /*0304*/ 	.word	0x00000100
        /*0308*/ 	.short	0x0100
        /*030a*/ 	.byte	0x04
	.zero		1


	//   ....[32]....
        /*030c*/ 	.word	0x00000d40
        /*0310*/ 	.word	0x000000ff
        /*0314*/ 	.word	0x000000f8
        /*0318*/ 	.short	0x0100
        /*031a*/ 	.byte	0x04
	.zero		1


	//   ....[33]....
        /*031c*/ 	.word	0x00000d50
        /*0320*/ 	.word	0x000000ff
        /*0324*/ 	.word	0x00000108
        /*0328*/ 	.short	0x0100
        /*032a*/ 	.byte	0x04
	.zero		1


	//   ....[34]....
        /*032c*/ 	.word	0x00001890
        /*0330*/ 	.word	0x00000000
        /*0334*/ 	.word	0x00000100
        /*0338*/ 	.short	0x010a
        /*033a*/ 	.byte	0xff
	.zero		1


	//   ....[35]....
        /*033c*/ 	.word	0x000018c0
        /*0340*/ 	.word	0x00000000
        /*0344*/ 	.word	0x000000f0
        /*0348*/ 	.short	0x0101
        /*034a*/ 	.byte	0xff
	.zero		1


	//   ....[36]....
        /*034c*/ 	.word	0x00001990
        /*0350*/ 	.word	0x000000ff
        /*0354*/ 	.word	0x00000020
        /*0358*/ 	.short	0x010a
        /*035a*/ 	.byte	0x04
	.zero		1


	//   ....[37]....
        /*035c*/ 	.word	0x00001a10
        /*0360*/ 	.word	0x000000ff
        /*0364*/ 	.word	0x00000020
        /*0368*/ 	.short	0x010a
        /*036a*/ 	.byte	0x21
	.zero		1


	//   ....[38]....
        /*036c*/ 	.word	0x00001ba0
        /*0370*/ 	.word	0x000000ff
        /*0374*/ 	.word	0x00000020
        /*0378*/ 	.short	0x010a
        /*037a*/ 	.byte	0x05
	.zero		1


	//   ....[39]....
        /*037c*/ 	.word	0x00001d90
        /*0380*/ 	.word	0x000000ff
        /*0384*/ 	.word	0x00000088
        /*0388*/ 	.short	0x0101
        /*038a*/ 	.byte	0x0d
	.zero		1


	//   ....[40]....
        /*038c*/ 	.word	0x00001db0
        /*0390*/ 	.word	0x000000ff
        /*0394*/ 	.word	0x00000020
        /*0398*/ 	.short	0x010a
        /*039a*/ 	.byte	0x04
	.zero		1


	//   ....[41]....
        /*039c*/ 	.word	0x00001e30
        /*03a0*/ 	.word	0x000000ff
        /*03a4*/ 	.word	0x00000020
        /*03a8*/ 	.short	0x010a
        /*03aa*/ 	.byte	0x21
	.zero		1


	//   ....[42]....
        /*03ac*/ 	.word	0x00001fc0
        /*03b0*/ 	.word	0x000000ff
        /*03b4*/ 	.word	0x00000020
        /*03b8*/ 	.short	0x010a
        /*03ba*/ 	.byte	0x05
	.zero		1


	//   ....[43]....
        /*03bc*/ 	.word	0x000021c0
        /*03c0*/ 	.word	0x00000003
        /*03c4*/ 	.word	0x00000090
        /*03c8*/ 	.short	0x010a
        /*03ca*/ 	.byte	0xff
	.zero		1


	//   ....[44]....
        /*03cc*/ 	.word	0x00002310
        /*03d0*/ 	.word	0x00000000
        /*03d4*/ 	.word	0x00000000
        /*03d8*/ 	.short	0x0101
        /*03da*/ 	.byte	0xff
	.zero		1


	//   ....[45]....
        /*03dc*/ 	.word	0x000028c0
        /*03e0*/ 	.word	0x000000ff
        /*03e4*/ 	.word	0x00000000
        /*03e8*/ 	.short	0x010a
        /*03ea*/ 	.byte	0x04
	.zero		1


	//   ....[46]....
        /*03ec*/ 	.word	0x00002950
        /*03f0*/ 	.word	0x000000ff
        /*03f4*/ 	.word	0x00000000
        /*03f8*/ 	.short	0x010a
        /*03fa*/ 	.byte	0x05
	.zero		1


	//   ....[47]....
        /*03fc*/ 	.word	0x000029e0
        /*0400*/ 	.word	0x000000ff
        /*0404*/ 	.word	0x00000000
        /*0408*/ 	.short	0x010a
        /*040a*/ 	.byte	0x05
	.zero		1


	//   ....[48]....
        /*040c*/ 	.word	0x00002a80
        /*0410*/ 	.word	0x00000000
        /*0414*/ 	.word	0x00000000
        /*0418*/ 	.short	0x010a
        /*041a*/ 	.byte	0xff
	.zero		1


	//   ....[49]....
        /*041c*/ 	.word	0x00002ba0
        /*0420*/ 	.word	0x00000002
        /*0424*/ 	.word	0x000000f0
        /*0428*/ 	.short	0x010a
        /*042a*/ 	.byte	0xff
	.zero		1


	//   ....[50]....
        /*042c*/ 	.word	0x00002c10
        /*0430*/ 	.word	0x00000002
        /*0434*/ 	.word	0x00000000
        /*0438*/ 	.short	0x0101
        /*043a*/ 	.byte	0xff
	.zero		1


	//   ....[51]....
        /*043c*/ 	.word	0x00002c30
        /*0440*/ 	.word	0x000000ff
        /*0444*/ 	.word	0x000000a0
        /*0448*/ 	.short	0x010a
        /*044a*/ 	.byte	0x04
	.zero		1


	//   ....[52]....
        /*044c*/ 	.word	0x00002d50
        /*0450*/ 	.word	0x00000002
        /*0454*/ 	.word	0x00000090
        /*0458*/ 	.short	0x010a
        /*045a*/ 	.byte	0xff
	.zero		1


	//   ....[53]....
        /*045c*/ 	.word	0x00002e50
        /*0460*/ 	.word	0x00000002
        /*0464*/ 	.word	0x00000000
        /*0468*/ 	.short	0x0101
        /*046a*/ 	.byte	0xff
	.zero		1


	//   ....[54]....
        /*046c*/ 	.word	0x00002ee0
        /*0470*/ 	.word	0x000000ff
        /*0474*/ 	.word	0x000000a0
        /*0478*/ 	.short	0x0106
        /*047a*/ 	.byte	0x04
	.zero		1


	//   ....[55]....
        /*047c*/ 	.word	0x00002f00
        /*0480*/ 	.word	0x000000ff
        /*0484*/ 	.word	0x000000a0
        /*0488*/ 	.short	0x010a
        /*048a*/ 	.byte	0x04
	.zero		1


	//   ....[56]....
        /*048c*/ 	.word	0x00002f90
        /*0490*/ 	.word	0x000000ff
        /*0494*/ 	.word	0x000000a0
        /*0498*/ 	.short	0x0106
        /*049a*/ 	.byte	0x07
	.zero		1


	//   ....[57]....
        /*049c*/ 	.word	0x00002fd0
        /*04a0*/ 	.word	0x00000000
        /*04a4*/ 	.word	0x000000a0
        /*04a8*/ 	.short	0x010a
        /*04aa*/ 	.byte	0xff
	.zero		1


	//   ....[58]....
        /*04ac*/ 	.word	0x000035a0
        /*04b0*/ 	.word	0x00000000
        /*04b4*/ 	.word	0x00000090
        /*04b8*/ 	.short	0x010a
        /*04ba*/ 	.byte	0xff
	.zero		1


	//   ....[59]....
        /*04bc*/ 	.word	0x000036a0
        /*04c0*/ 	.word	0x00000003
        /*04c4*/ 	.word	0x00000000
        /*04c8*/ 	.short	0x0101
        /*04ca*/ 	.byte	0xff
	.zero		1


	//   ....[60]....
        /*04cc*/ 	.word	0x000036b0
        /*04d0*/ 	.word	0x000000ff
        /*04d4*/ 	.word	0x00000000
        /*04d8*/ 	.short	0x010a
        /*04da*/ 	.byte	0x04
	.zero		1


	//   ....[61]....
        /*04dc*/ 	.word	0x00003730
        /*04e0*/ 	.word	0x000000ff
        /*04e4*/ 	.word	0x000000d0
        /*04e8*/ 	.short	0x010a
        /*04ea*/ 	.byte	0x2e
	.zero		1


	//   ....[62]....
        /*04ec*/ 	.word	0x00003810
        /*04f0*/ 	.word	0x000000ff
        /*04f4*/ 	.word	0x00000000
        /*04f8*/ 	.short	0x010a
        /*04fa*/ 	.byte	0x07
	.zero		1


	//   ....[63]....
        /*04fc*/ 	.word	0x00003950
        /*0500*/ 	.word	0x000000ff
        /*0504*/ 	.word	0x00000000
        /*0508*/ 	.short	0x010a
        /*050a*/ 	.byte	0x04
	.zero		1


	//   ....[64]....
        /*050c*/ 	.word	0x00003d20
        /*0510*/ 	.word	0x000000ff
        /*0514*/ 	.word	0x00000000
        /*0518*/ 	.short	0x010a
        /*051a*/ 	.byte	0x04
	.zero		1


	//   ....[65]....
        /*051c*/ 	.word	0x00003db0
        /*0520*/ 	.word	0x000000ff
        /*0524*/ 	.word	0x00000000
        /*0528*/ 	.short	0x010a
        /*052a*/ 	.byte	0x05
	.zero		1


	//   ....[66]....
        /*052c*/ 	.word	0x00003e40
        /*0530*/ 	.word	0x000000ff
        /*0534*/ 	.word	0x00000000
        /*0538*/ 	.short	0x010a
        /*053a*/ 	.byte	0x05
	.zero		1


	//   ....[67]....
        /*053c*/ 	.word	0x00003ed0
        /*0540*/ 	.word	0x000000ff
        /*0544*/ 	.word	0x00000000
        /*0548*/ 	.short	0x010a
        /*054a*/ 	.byte	0x04
	.zero		1


	//   ....[68]....
        /*054c*/ 	.word	0x000043a0
        /*0550*/ 	.word	0x0000000c
        /*0554*/ 	.word	0x00000090
        /*0558*/ 	.short	0x010a
        /*055a*/ 	.byte	0xff
	.zero		1


	//   ....[69]....
        /*055c*/ 	.word	0x00004510
        /*0560*/ 	.word	0x00000000
        /*0564*/ 	.word	0x00000000
        /*0568*/ 	.short	0x0101
        /*056a*/ 	.byte	0xff
	.zero		1


	//   ....[70]....
        /*056c*/ 	.word	0x000049a0
        /*0570*/ 	.word	0x000000ff
        /*0574*/ 	.word	0x00000088
        /*0578*/ 	.short	0x010a
        /*057a*/ 	.byte	0x15
	.zero		1


	//   ....[71]....
        /*057c*/ 	.word	0x00004b20
        /*0580*/ 	.word	0x000000ff
        /*0584*/ 	.word	0x00000060
        /*0588*/ 	.short	0x010a
        /*058a*/ 	.byte	0x15
	.zero		1


	//   ....[72]....
        /*058c*/ 	.word	0x00004ca0
        /*0590*/ 	.word	0x000000ff
        /*0594*/ 	.word	0x00000040
        /*0598*/ 	.short	0x010b
        /*059a*/ 	.byte	0x15
	.zero		1


	//   ....[73]....
        /*059c*/ 	.word	0x00004cb0
        /*05a0*/ 	.word	0x000000ff
        /*05a4*/ 	.word	0x00000000
        /*05a8*/ 	.short	0x0101
        /*05aa*/ 	.byte	0x06
	.zero		1


	//   ....[74]....
        /*05ac*/ 	.word	0x00004cc0
        /*05b0*/ 	.word	0x000000ff
        /*05b4*/ 	.word	0x00000068
        /*05b8*/ 	.short	0x010a
        /*05ba*/ 	.byte	0x15
	.zero		1


	//   ....[75]....
        /*05bc*/ 	.word	0x00004e20
        /*05c0*/ 	.word	0x000000ff
        /*05c4*/ 	.word	0x00000048
        /*05c8*/ 	.short	0x010b
        /*05ca*/ 	.byte	0x15
	.zero		1


	//   ....[76]....
        /*05cc*/ 	.word	0x00004e30
        /*05d0*/ 	.word	0x000000ff
        /*05d4*/ 	.word	0x00000000
        /*05d8*/ 	.short	0x0101
        /*05da*/ 	.byte	0x06
	.zero		1


	//   ....[77]....
        /*05dc*/ 	.word	0x00004e40
        /*05e0*/ 	.word	0x000000ff
        /*05e4*/ 	.word	0x00000070
        /*05e8*/ 	.short	0x010a
        /*05ea*/ 	.byte	0x15
	.zero		1


	//   ....[78]....
        /*05ec*/ 	.word	0x00004f90
        /*05f0*/ 	.word	0x000000ff
        /*05f4*/ 	.word	0x00000050
        /*05f8*/ 	.short	0x010b
        /*05fa*/ 	.byte	0x15
	.zero		1


	//   ....[79]....
        /*05fc*/ 	.word	0x00004fa0
        /*0600*/ 	.word	0x000000ff
        /*0604*/ 	.word	0x00000000
        /*0608*/ 	.short	0x0101
        /*060a*/ 	.byte	0x06
	.zero		1


	//   ....[80]....
        /*060c*/ 	.word	0x00004fb0
        /*0610*/ 	.word	0x000000ff
        /*0614*/ 	.word	0x00000078
        /*0618*/ 	.short	0x010a
        /*061a*/ 	.byte	0x15
	.zero		1


	//   ....[81]....
        /*061c*/ 	.word	0x000051a0
        /*0620*/ 	.word	0x000000ff
        /*0624*/ 	.word	0x00000058
        /*0628*/ 	.short	0x010b
        /*062a*/ 	.byte	0x15
	.zero		1


	//   ....[82]....
        /*062c*/ 	.word	0x000051b0
        /*0630*/ 	.word	0x000000ff
        /*0634*/ 	.word	0x00000000
        /*0638*/ 	.short	0x0101
        /*063a*/ 	.byte	0x25
	.zero		1


	//   ....[83]....
        /*063c*/ 	.word	0x000051e0
        /*0640*/ 	.word	0x000000ff
        /*0644*/ 	.word	0x00000060
        /*0648*/ 	.short	0x010a
        /*064a*/ 	.byte	0x15
	.zero		1


	//   ....[84]....
        /*064c*/ 	.word	0x00005200
        /*0650*/ 	.word	0x000000ff
        /*0654*/ 	.word	0x00000068
        /*0658*/ 	.short	0x010a
        /*065a*/ 	.byte	0x15
	.zero		1


	//   ....[85]....
        /*065c*/ 	.word	0x00005220
        /*0660*/ 	.word	0x000000ff
        /*0664*/ 	.word	0x00000070
        /*0668*/ 	.short	0x010a
        /*066a*/ 	.byte	0x15
	.zero		1


	//   ....[86]....
        /*066c*/ 	.word	0x00005260
        /*0670*/ 	.word	0x00000000
        /*0674*/ 	.word	0x00000078
        /*0678*/ 	.short	0x010a
        /*067a*/ 	.byte	0xff
	.zero		1


	//   ....[87]....
        /*067c*/ 	.word	0x000055b0
        /*0680*/ 	.word	0x00000003
        /*0684*/ 	.word	0x00000090
        /*0688*/ 	.short	0x010a
        /*068a*/ 	.byte	0xff
	.zero		1


	//   ....[88]....
        /*068c*/ 	.word	0x00005730
        /*0690*/ 	.word	0x00000000
        /*0694*/ 	.word	0x00000000
        /*0698*/ 	.short	0x0101
        /*069a*/ 	.byte	0xff
	.zero		1


	//   ....[89]....
        /*069c*/ 	.word	0x00006280
        /*06a0*/ 	.word	0x000000ff
        /*06a4*/ 	.word	0x00000040
        /*06a8*/ 	.short	0x010a
        /*06aa*/ 	.byte	0x2c
	.zero		1


	//   ....[90]....
        /*06ac*/ 	.word	0x000062c0
        /*06b0*/ 	.word	0x0000001a
        /*06b4*/ 	.word	0x000000b0
        /*06b8*/ 	.short	0x010a
        /*06ba*/ 	.byte	0xff
	.zero		1


	//   ....[91]....
        /*06bc*/ 	.word	0x000063d0
        /*06c0*/ 	.word	0x000000ff
        /*06c4*/ 	.word	0x00000040
        /*06c8*/ 	.short	0x010a
        /*06ca*/ 	.byte	0x2c
	.zero		1


	//   ....[92]....
        /*06cc*/ 	.word	0x000064b0
        /*06d0*/ 	.word	0x0000001a
        /*06d4*/ 	.word	0x000000b0
        /*06d8*/ 	.short	0x010a
        /*06da*/ 	.byte	0xff
	.zero		1


	//   ....[93]....
        /*06dc*/ 	.word	0x00006be0
        /*06e0*/ 	.word	0x00000000
        /*06e4*/ 	.word	0x00000000
        /*06e8*/ 	.short	0x0101
        /*06ea*/ 	.byte	0xff
	.zero		1


	//   ....[94]....
        /*06ec*/ 	.word	0x00006bf0
        /*06f0*/ 	.word	0x00000002
        /*06f4*/ 	.word	0x00000040
        /*06f8*/ 	.short	0x010a
        /*06fa*/ 	.byte	0xff
	.zero		1


	//   ....[95]....
        /*06fc*/ 	.word	0x00006cb0
        /*0700*/ 	.word	0x00000002
        /*0704*/ 	.word	0x00000040
        /*0708*/ 	.short	0x010a
        /*070a*/ 	.byte	0xff
	.zero		1


	//   ....[96]....
        /*070c*/ 	.word	0x00007470
        /*0710*/ 	.word	0x00000000
        /*0714*/ 	.word	0x00000000
        /*0718*/ 	.short	0x0101
        /*071a*/ 	.byte	0xff
	.zero		1


	//   ....[97]....
        /*071c*/ 	.word	0x00007490
        /*0720*/ 	.word	0x00000002
        /*0724*/ 	.word	0x00000040
        /*0728*/ 	.short	0x010a
        /*072a*/ 	.byte	0xff
	.zero		1


	//   ....[98]....
        /*072c*/ 	.word	0x00007540
        /*0730*/ 	.word	0x00000002
        /*0734*/ 	.word	0x00000040
        /*0738*/ 	.short	0x010a
        /*073a*/ 	.byte	0xff
	.zero		1


	//   ....[99]....
        /*073c*/ 	.word	0x00007d00
        /*0740*/ 	.word	0x00000000
        /*0744*/ 	.word	0x00000000
        /*0748*/ 	.short	0x0101
        /*074a*/ 	.byte	0xff
	.zero		1


	//   ....[100]....
        /*074c*/ 	.word	0x00007d20
        /*0750*/ 	.word	0x00000003
        /*0754*/ 	.word	0x00000040
        /*0758*/ 	.short	0x010a
        /*075a*/ 	.byte	0xff
	.zero		1


	//   ....[101]....
        /*075c*/ 	.word	0x00007dd0
        /*0760*/ 	.word	0x00000003
        /*0764*/ 	.word	0x00000040
        /*0768*/ 	.short	0x010a
        /*076a*/ 	.byte	0xff
	.zero		1


	//   ....[102]....
        /*076c*/ 	.word	0x00008170
        /*0770*/ 	.word	0x000000ff
        /*0774*/ 	.word	0x00000000
        /*0778*/ 	.short	0x0101
        /*077a*/ 	.byte	0x04
	.zero		1


	//   ....[103]....
        /*077c*/ 	.word	0x000085f0
        /*0780*/ 	.word	0x00000000
        /*0784*/ 	.word	0x00000000
        /*0788*/ 	.short	0x0101
        /*078a*/ 	.byte	0xff
	.zero		1


	//   ....[104]....
        /*078c*/ 	.word	0x00008880
        /*0790*/ 	.word	0x000000ff
        /*0794*/ 	.word	0x00000000
        /*0798*/ 	.short	0x0101
        /*079a*/ 	.byte	0x04
	.zero		1


	//   ....[105]....
        /*079c*/ 	.word	0x000088a0
        /*07a0*/ 	.word	0x00000000
        /*07a4*/ 	.word	0x00000100
        /*07a8*/ 	.short	0x010a
        /*07aa*/ 	.byte	0xff
	.zero		1


	//   ....[106]....
        /*07ac*/ 	.word	0x00008900
        /*07b0*/ 	.word	0x00000000
        /*07b4*/ 	.word	0x00000020
        /*07b8*/ 	.short	0x010a
        /*07ba*/ 	.byte	0xff
	.zero		1


	//   ....[107]....
        /*07bc*/ 	.word	0x00008960
        /*07c0*/ 	.word	0x00000000
        /*07c4*/ 	.word	0x00000020
        /*07c8*/ 	.short	0x010a
        /*07ca*/ 	.byte	0xff
	.zero		1


	//   ....[108]....
        /*07cc*/ 	.word	0x000089b0
        /*07d0*/ 	.word	0x00000003
        /*07d4*/ 	.word	0x00000090
        /*07d8*/ 	.short	0x010a
        /*07da*/ 	.byte	0xff
	.zero		1


	//   ....[109]....
        /*07dc*/ 	.word	0x00008a10
        /*07e0*/ 	.word	0x00000000
        /*07e4*/ 	.word	0x00000000
        /*07e8*/ 	.short	0x010a
        /*07ea*/ 	.byte	0xff
	.zero		1


	//   ....[110]....
        /*07ec*/ 	.word	0x00008a70
        /*07f0*/ 	.word	0x00000000
        /*07f4*/ 	.word	0x00000000
        /*07f8*/ 	.short	0x010a
        /*07fa*/ 	.byte	0xff
	.zero		1


	//   ....[111]....
        /*07fc*/ 	.word	0x00008ad0
        /*0800*/ 	.word	0x00000000
        /*0804*/ 	.word	0x00000000
        /*0808*/ 	.short	0x010a
        /*080a*/ 	.byte	0xff
	.zero		1


	//   ....[112]....
        /*080c*/ 	.word	0x00008b20
        /*0810*/ 	.word	0x00000002
        /*0814*/ 	.word	0x000000f0
        /*0818*/ 	.short	0x010a
        /*081a*/ 	.byte	0xff
	.zero		1


	//   ....[113]....
        /*081c*/ 	.word	0x00008b80
        /*0820*/ 	.word	0x00000002
        /*0824*/ 	.word	0x000000a0
        /*0828*/ 	.short	0x010a
        /*082a*/ 	.byte	0xff
	.zero		1


	//   ....[114]....
        /*082c*/ 	.word	0x00008bd0
        /*0830*/ 	.word	0x00000002
        /*0834*/ 	.word	0x00000090
        /*0838*/ 	.short	0x010a
        /*083a*/ 	.byte	0xff
	.zero		1


	//   ....[115]....
        /*083c*/ 	.word	0x00008c30
        /*0840*/ 	.word	0x00000000
        /*0844*/ 	.word	0x000000a0
        /*0848*/ 	.short	0x010a
        /*084a*/ 	.byte	0xff
	.zero		1


	//   ....[116]....
        /*084c*/ 	.word	0x00008c80
        /*0850*/ 	.word	0x00000000
        /*0854*/ 	.word	0x00000090
        /*0858*/ 	.short	0x010a
        /*085a*/ 	.byte	0xff
	.zero		1


	//   ....[117]....
        /*085c*/ 	.word	0x00008ce0
        /*0860*/ 	.word	0x00000002
        /*0864*/ 	.word	0x000000d0
        /*0868*/ 	.short	0x010a
        /*086a*/ 	.byte	0xff
	.zero		1


	//   ....[118]....
        /*086c*/ 	.word	0x00008d40
        /*0870*/ 	.word	0x00000000
        /*0874*/ 	.word	0x00000000
        /*0878*/ 	.short	0x010a
        /*087a*/ 	.byte	0xff
	.zero		1


	//   ....[119]....
        /*087c*/ 	.word	0x00008da0
        /*0880*/ 	.word	0x00000000
        /*0884*/ 	.word	0x00000000
        /*0888*/ 	.short	0x010a
        /*088a*/ 	.byte	0xff
	.zero		1


	//   ....[120]....
        /*088c*/ 	.word	0x00008e00
        /*0890*/ 	.word	0x00000000
        /*0894*/ 	.word	0x00000000
        /*0898*/ 	.short	0x010a
        /*089a*/ 	.byte	0xff
	.zero		1


	//   ....[121]....
        /*089c*/ 	.word	0x00008e60
        /*08a0*/ 	.word	0x00000000
        /*08a4*/ 	.word	0x00000000
        /*08a8*/ 	.short	0x010a
        /*08aa*/ 	.byte	0xff
	.zero		1


	//   ....[122]....
        /*08ac*/ 	.word	0x00008ec0
        /*08b0*/ 	.word	0x00000000
        /*08b4*/ 	.word	0x00000000
        /*08b8*/ 	.short	0x010a
        /*08ba*/ 	.byte	0xff
	.zero		1


	//   ....[123]....
        /*08bc*/ 	.word	0x00008f10
        /*08c0*/ 	.word	0x0000000c
        /*08c4*/ 	.word	0x00000090
        /*08c8*/ 	.short	0x010a
        /*08ca*/ 	.byte	0xff
	.zero		1


	//   ....[124]....
        /*08cc*/ 	.word	0x00008f70
        /*08d0*/ 	.word	0x00000000
        /*08d4*/ 	.word	0x00000088
        /*08d8*/ 	.short	0x010a
        /*08da*/ 	.byte	0xff
	.zero		1


	//   ....[125]....
        /*08dc*/ 	.word	0x00008fd0
        /*08e0*/ 	.word	0x00000000
        /*08e4*/ 	.word	0x00000060
        /*08e8*/ 	.short	0x010a
        /*08ea*/ 	.byte	0xff
	.zero		1


	//   ....[126]....
        /*08ec*/ 	.word	0x00009030
        /*08f0*/ 	.word	0x00000000
        /*08f4*/ 	.word	0x00000068
        /*08f8*/ 	.short	0x010a
        /*08fa*/ 	.byte	0xff
	.zero		1


	//   ....[127]....
        /*08fc*/ 	.word	0x00009090
        /*0900*/ 	.word	0x00000000
        /*0904*/ 	.word	0x00000070
        /*0908*/ 	.short	0x010a
        /*090a*/ 	.byte	0xff
	.zero		1


	//   ....[128]....
        /*090c*/ 	.word	0x000090f0
        /*0910*/ 	.word	0x00000000
        /*0914*/ 	.word	0x00000078
        /*0918*/ 	.short	0x010a
        /*091a*/ 	.byte	0xff
	.zero		1


	//   ....[129]....
        /*091c*/ 	.word	0x00009150
        /*0920*/ 	.word	0x00000000
        /*0924*/ 	.word	0x00000060
        /*0928*/ 	.short	0x010a
        /*092a*/ 	.byte	0xff
	.zero		1


	//   ....[130]....
        /*092c*/ 	.word	0x000091b0
        /*0930*/ 	.word	0x00000000
        /*0934*/ 	.word	0x00000068
        /*0938*/ 	.short	0x010a
        /*093a*/ 	.byte	0xff
	.zero		1


	//   ....[131]....
        /*093c*/ 	.word	0x00009210
        /*0940*/ 	.word	0x00000000
        /*0944*/ 	.word	0x00000070
        /*0948*/ 	.short	0x010a
        /*094a*/ 	.byte	0xff
	.zero		1


	//   ....[132]....
        /*094c*/ 	.word	0x00009260
        /*0950*/ 	.word	0x00000003
        /*0954*/ 	.word	0x00000090
        /*0958*/ 	.short	0x010a
        /*095a*/ 	.byte	0xff
	.zero		1


	//   ....[133]....
        /*095c*/ 	.word	0x000092c0
        /*0960*/ 	.word	0x00000000
        /*0964*/ 	.word	0x00000040
        /*0968*/ 	.short	0x010a
        /*096a*/ 	.byte	0xff
	.zero		1


	//   ....[134]....
        /*096c*/ 	.word	0x00009310
        /*0970*/ 	.word	0x0000001a
        /*0974*/ 	.word	0x000000b0
        /*0978*/ 	.short	0x010a
        /*097a*/ 	.byte	0xff
	.zero		1


	//   ....[135]....
        /*097c*/ 	.word	0x00009360
        /*0980*/ 	.word	0x00000002
        /*0984*/ 	.word	0x00000040
        /*0988*/ 	.short	0x010a
        /*098a*/ 	.byte	0xff
	.zero		1


	//   ....[136]....
        /*098c*/ 	.word	0x000093b0
        /*0990*/ 	.word	0x00000002
        /*0994*/ 	.word	0x00000040
        /*0998*/ 	.short	0x010a
        /*099a*/ 	.byte	0xff
	.zero		1


	//   ....[137]....
        /*099c*/ 	.word	0x00009400
        /*09a0*/ 	.word	0x00000003
        /*09a4*/ 	.word	0x00000040
        /*09a8*/ 	.short	0x010a
        /*09aa*/ 	.byte	0xff
	.zero		1


	//----- nvinfo : EIATTR_NUM_MBARRIERS
	.align		4
.L_47:
        /*09ac*/ 	.byte	0x03, 0x38
        /*09ae*/ 	.short	0x0022


	//----- nvinfo : EIATTR_EXIT_INSTR_OFFSETS
	.align		4
        /*09b0*/ 	.byte	0x04, 0x1c
        /*09b2*/ 	.short	(.L_49 - .L_48)


	//   ....[0]....
.L_48:
        /*09b4*/ 	.word	0x00002ab0


	//   ....[1]....
        /*09b8*/ 	.word	0x00002fa0


	//   ....[2]....
        /*09bc*/ 	.word	0x00003000


	//   ....[3]....
        /*09c0*/ 	.word	0x00004130


	//   ....[4]....
        /*09c4*/ 	.word	0x00005290


	//   ....[5]....
        /*09c8*/ 	.word	0x000052d0


	//   ....[6]....
        /*09cc*/ 	.word	0x00008770


	//   ....[7]....
        /*09d0*/ 	.word	0x000087f0


	//   ....[8]....
        /*09d4*/ 	.word	0x00008820


	//   ....[9]....
        /*09d8*/ 	.word	0x00008890


	//----- nvinfo : EIATTR_MAX_THREADS
	.align		4
.L_49:
        /*09dc*/ 	.byte	0x04, 0x05
        /*09de*/ 	.short	(.L_51 - .L_50)
.L_50:
        /*09e0*/ 	.word	0x00000100
        /*09e4*/ 	.word	0x00000001
        /*09e8*/ 	.word	0x00000001


	//----- nvinfo : EIATTR_CRS_STACK_SIZE
	.align		4
.L_51:
        /*09ec*/ 	.byte	0x04, 0x1e
        /*09ee*/ 	.short	(.L_53 - .L_52)
.L_52:
        /*09f0*/ 	.word	0x00000000


	//----- nvinfo : EIATTR_CBANK_PARAM_SIZE
	.align		4
.L_53:
        /*09f4*/ 	.byte	0x03, 0x19
        /*09f6*/ 	.short	0x0800


	//----- nvinfo : EIATTR_PARAM_CBANK
	.align		4
        /*09f8*/ 	.byte	0x04, 0x0a
        /*09fa*/ 	.short	(.L_55 - .L_54)
	.align		4
.L_54:
        /*09fc*/ 	.word	index@(.nv.constant0._ZN7cutlass13device_kernelINS_4gemm6kernel13GemmUniversalIN4cute5tupleIJiiiiEEENS1_10collective13CollectiveMmaINS1_35MainloopSm100TmaUmmaWarpSpecializedILi4ELi2ELi4ENS5_IJNS4_1CILi1EEENSA_ILi2EEESB_EEEEENS5_IJNSA_ILi64EEENSA_ILi128EEESG_EEENS_6half_tENS5_IJlSB_lEEESI_SJ_NS4_8TiledMMAINS4_8MMA_AtomIJNS4_20SM100_MMA_F16BF16_SSISI_SI_fLi64ELi128ELNS4_4UMMA5MajorE0ELSO_0ELNSN_7ScaleInE0ELSP_0EEEEEENS4_6LayoutINS5_IJSB_SB_SB_EEENS5_IJNSA_ILi0EEESU_SU_EEEEENS5_IJNS4_10UnderscoreESX_SX_EEEEENS4_23SM90_TMA_LOAD_MULTICASTENS4_14ComposedLayoutINS4_7SwizzleILi3ELi4ELi3EEENS4_18smem_ptr_flag_bitsILi16EEENSS_INS5_IJNSA_ILi8EEESF_EEENS5_IJSF_SB_EEEEEEEvNS4_8identityENS4_13SM90_TMA_LOADES1A_vS1B_EENS_8epilogue10collective18CollectiveEpilogueINS1E_23Sm100TmaWarpSpecializedILi4ELi2ELi16ELb1ELb0EEEJSH_NS5_IJNSS_ISF_SB_EENSS_INSA_ILi32EEESB_EEEEESI_SJ_SI_SJ_NS1E_6fusion15FusionCallbacksIS1I_NS1N_17LinearCombinationISI_fSI_fLNS_15FloatRoundStyleE2EEESH_S1M_JEEENS4_5SM1004TMEM4LOAD26SM100_TMEM_LOAD_16dp256b4xES1C_NS11_INS12_ILi2ELi4ELi3EEES15_NSS_INS5_IJS16_S1K_EEENS5_IJS1K_SB_EEEEEEENS4_17SM75_U32x4_LDSM_NENS4_14SM90_TMA_STOREES21_NS4_17SM90_U32x4_STSM_NENS4_39AutoVectorizingCopyWithAssumedAlignmentILi128EEEEEEvvEEEEvNT_6ParamsE)
        /*0a00*/ 	.short	0x0380
        /*0a02*/ 	.short	0x0800


	//----- nvinfo : EIATTR_SW_WAR
	.align		4
.L_55:
        /*0a04*/ 	.byte	0x04, 0x36
        /*0a06*/ 	.short	(.L_57 - .L_56)
.L_56:
        /*0a08*/ 	.word	0x00000008
.L_57:


//--------------------- .nv.callgraph             --------------------------
	.section	.nv.callgraph,"",@"SHT_CUDA_CALLGRAPH"
	.align	4
	.sectionentsize	8
	.align		4
        /*0000*/ 	.word	0x00000000
	.align		4
        /*0004*/ 	.word	0xffffffff
	.align		4
        /*0008*/ 	.word	index@(_ZN7cutlass13device_kernelINS_4gemm6kernel13GemmUniversalIN4cute5tupleIJiiiiEEENS1_10collective13CollectiveMmaINS1_35MainloopSm100TmaUmmaWarpSpecializedILi4ELi2ELi4ENS5_IJNS4_1CILi1EEENSA_ILi2EEESB_EEEEENS5_IJNSA_ILi64EEENSA_ILi128EEESG_EEENS_6half_tENS5_IJlSB_lEEESI_SJ_NS4_8TiledMMAINS4_8MMA_AtomIJNS4_20SM100_MMA_F16BF16_SSISI_SI_fLi64ELi128ELNS4_4UMMA5MajorE0ELSO_0ELNSN_7ScaleInE0ELSP_0EEEEEENS4_6LayoutINS5_IJSB_SB_SB_EEENS5_IJNSA_ILi0EEESU_SU_EEEEENS5_IJNS4_10UnderscoreESX_SX_EEEEENS4_23SM90_TMA_LOAD_MULTICASTENS4_14ComposedLayoutINS4_7SwizzleILi3ELi4ELi3EEENS4_18smem_ptr_flag_bitsILi16EEENSS_INS5_IJNSA_ILi8EEESF_EEENS5_IJSF_SB_EEEEEEEvNS4_8identityENS4_13SM90_TMA_LOADES1A_vS1B_EENS_8epilogue10collective18CollectiveEpilogueINS1E_23Sm100TmaWarpSpecializedILi4ELi2ELi16ELb1ELb0EEEJSH_NS5_IJNSS_ISF_SB_EENSS_INSA_ILi32EEESB_EEEEESI_SJ_SI_SJ_NS1E_6fusion15FusionCallbacksIS1I_NS1N_17LinearCombinationISI_fSI_fLNS_15FloatRoundStyleE2EEESH_S1M_JEEENS4_5SM1004TMEM4LOAD26SM100_TMEM_LOAD_16dp256b4xES1C_NS11_INS12_ILi2ELi4ELi3EEES15_NSS_INS5_IJS16_S1K_EEENS5_IJS1K_SB_EEEEEEENS4_17SM75_U32x4_LDSM_NENS4_14SM90_TMA_STOREES21_NS4_17SM90_U32x4_STSM_NENS4_39AutoVectorizingCopyWithAssumedAlignmentILi128EEEEEEvvEEEEvNT_6ParamsE)
	.align		4
        /*000c*/ 	.word	index@(__assertfail)
	.align		4
        /*0010*/ 	.word	0x00000000
	.align		4
        /*0014*/ 	.word	0xfffffffe
	.align		4
        /*0018*/ 	.word	0x00000000
	.align		4
        /*001c*/ 	.word	0xfffffffd
	.align		4
        /*0020*/ 	.word	0x00000000
	.align		4
        /*0024*/ 	.word	0xfffffffc


//--------------------- .nv.constant4             --------------------------
	.section	.nv.constant4,"a",@progbits
	.align	8
	.align		8
.nv.constant4:
        /*0000*/ 	.dword	__assertfail
	.align		8
        /*0008*/ 	.dword	__unnamed_1
	.align		8
        /*0010*/ 	.dword	__unnamed_2
	.align		8
        /*0018*/ 	.dword	_ZN39_INTERNAL_7dcf30fa_4_k_cu_e9ace4ac_69004cuda3std3__45__cpo5beginE
	.align		8
        /*0020*/ 	.dword	_ZN39_INTERNAL_7dcf30fa_4_k_cu_e9ace4ac_69004cuda3std3__45__cpo3endE
	.align		8
        /*0028*/ 	.dword	_ZN39_INTERNAL_7dcf30fa_4_k_cu_e9ace4ac_69004cuda3std3__45__cpo6cbeginE
	.align		8
        /*0030*/ 	.dword	_ZN39_INTERNAL_7dcf30fa_4_k_cu_e9ace4ac_69004cuda3std3__45__cpo4cendE
	.align		8
        /*0038*/ 	.dword	_ZN39_INTERNAL_7dcf30fa_4_k_cu_e9ace4ac_69004cuda3std3__441_GLOBAL__N__7dcf30fa_4_k_cu_e9ace4ac_69006ignoreE
	.align		8
        /*0040*/ 	.dword	_ZN39_INTERNAL_7dcf30fa_4_k_cu_e9ace4ac_69004cuda3std3__419piecewise_constructE
	.align		8
        /*0048*/ 	.dword	_ZN39_INTERNAL_7dcf30fa_4_k_cu_e9ace4ac_69004cuda3std3__48in_placeE
	.align		8
        /*0050*/ 	.dword	_ZN39_INTERNAL_7dcf30fa_4_k_cu_e9ace4ac_69004cuda3std6ranges3__45__cpo4swapE
	.align		8
        /*0058*/ 	.dword	_ZN39_INTERNAL_7dcf30fa_4_k_cu_e9ace4ac_69004cuda3std6ranges3__45__cpo9iter_moveE
	.align		8
        /*0060*/ 	.dword	_ZN39_INTERNAL_7dcf30fa_4_k_cu_e9ace4ac_69004cute7productE
	.align		8
        /*0068*/ 	.dword	_ZN39_INTERNAL_7dcf30fa_4_k_cu_e9ace4ac_69004cute1_E
	.align		8
        /*0070*/ 	.dword	$str$25
	.align		8
        /*0078*/ 	.dword	$str$26
	.align		8
        /*0080*/ 	.dword	$str$27
	.align		8
        /*0088*/ 	.dword	$str$28


//--------------------- .text._ZN7cutlass13device_kernelINS_4gemm6kernel13GemmUniversalIN4cute5tupleIJiiiiEEENS1_10collective13CollectiveMmaINS1_35MainloopSm100TmaUmmaWarpSpecializedILi4ELi2ELi4ENS5_IJNS4_1CILi1EEENSA_ILi2EEESB_EEEEENS5_IJNSA_ILi64EEENSA_ILi128EEESG_EEENS_6half_tENS5_IJlSB_lEEESI_SJ_NS4_8TiledMMAINS4_8MMA_AtomIJNS4_20SM100_MMA_F16BF16_SSISI_SI_fLi64ELi128ELNS4_4UMMA5MajorE0ELSO_0ELNSN_7ScaleInE0ELSP_0EEEEEENS4_6LayoutINS5_IJSB_SB_SB_EEENS5_IJNSA_ILi0EEESU_SU_EEEEENS5_IJNS4_10UnderscoreESX_SX_EEEEENS4_23SM90_TMA_LOAD_MULTICASTENS4_14ComposedLayoutINS4_7SwizzleILi3ELi4ELi3EEENS4_18smem_ptr_flag_bitsILi16EEENSS_INS5_IJNSA_ILi8EEESF_EEENS5_IJSF_SB_EEEEEEEvNS4_8identityENS4_13SM90_TMA_LOADES1A_vS1B_EENS_8epilogue10collective18CollectiveEpilogueINS1E_23Sm100TmaWarpSpecializedILi4ELi2ELi16ELb1ELb0EEEJSH_NS5_IJNSS_ISF_SB_EENSS_INSA_ILi32EEESB_EEEEESI_SJ_SI_SJ_NS1E_6fusion15FusionCallbacksIS1I_NS1N_17LinearCombinationISI_fSI_fLNS_15FloatRoundStyleE2EEESH_S1M_JEEENS4_5SM1004TMEM4LOAD26SM100_TMEM_LOAD_16dp256b4xES1C_NS11_INS12_ILi2ELi4ELi3EEES15_NSS_INS5_IJS16_S1K_EEENS5_IJS1K_SB_EEEEEEENS4_17SM75_U32x4_LDSM_NENS4_14SM90_TMA_STOREES21_NS4_17SM90_U32x4_STSM_NENS4_39AutoVectorizingCopyWithAssumedAlignmentILi128EEEEEEvvEEEEvNT_6ParamsE --------------------------
	.section	.text._ZN7cutlass13device_kernelINS_4gemm6kernel13GemmUniversalIN4cute5tupleIJiiiiEEENS1_10collective13CollectiveMmaINS1_35MainloopSm100TmaUmmaWarpSpecializedILi4ELi2ELi4ENS5_IJNS4_1CILi1EEENSA_ILi2EEESB_EEEEENS5_IJNSA_ILi64EEENSA_ILi128EEESG_EEENS_6half_tENS5_IJlSB_lEEESI_SJ_NS4_8TiledMMAINS4_8MMA_AtomIJNS4_20SM100_MMA_F16BF16_SSISI_SI_fLi64ELi128ELNS4_4UMMA5MajorE0ELSO_0ELNSN_7ScaleInE0ELSP_0EEEEEENS4_6LayoutINS5_IJSB_SB_SB_EEENS5_IJNSA_ILi0EEESU_SU_EEEEENS5_IJNS4_10UnderscoreESX_SX_EEEEENS4_23SM90_TMA_LOAD_MULTICASTENS4_14ComposedLayoutINS4_7SwizzleILi3ELi4ELi3EEENS4_18smem_ptr_flag_bitsILi16EEENSS_INS5_IJNSA_ILi8EEESF_EEENS5_IJSF_SB_EEEEEEEvNS4_8identityENS4_13SM90_TMA_LOADES1A_vS1B_EENS_8epilogue10collective18CollectiveEpilogueINS1E_23Sm100TmaWarpSpecializedILi4ELi2ELi16ELb1ELb0EEEJSH_NS5_IJNSS_ISF_SB_EENSS_INSA_ILi32EEESB_EEEEESI_SJ_SI_SJ_NS1E_6fusion15FusionCallbacksIS1I_NS1N_17LinearCombinationISI_fSI_fLNS_15FloatRoundStyleE2EEESH_S1M_JEEENS4_5SM1004TMEM4LOAD26SM100_TMEM_LOAD_16dp256b4xES1C_NS11_INS12_ILi2ELi4ELi3EEES15_NSS_INS5_IJS16_S1K_EEENS5_IJS1K_SB_EEEEEEENS4_17SM75_U32x4_LDSM_NENS4_14SM90_TMA_STOREES21_NS4_17SM90_U32x4_STSM_NENS4_39AutoVectorizingCopyWithAssumedAlignmentILi128EEEEEEvvEEEEvNT_6ParamsE,"ax",@progbits
	.align	128
.text._ZN7cutlass13device_kernelINS_4gemm6kernel13GemmUniversalIN4cute5tupleIJiiiiEEENS1_10collective13CollectiveMmaINS1_35MainloopSm100TmaUmmaWarpSpecializedILi4ELi2ELi4ENS5_IJNS4_1CILi1EEENSA_ILi2EEESB_EEEEENS5_IJNSA_ILi64EEENSA_ILi128EEESG_EEENS_6half_tENS5_IJlSB_lEEESI_SJ_NS4_8TiledMMAINS4_8MMA_AtomIJNS4_20SM100_MMA_F16BF16_SSISI_SI_fLi64ELi128ELNS4_4UMMA5MajorE0ELSO_0ELNSN_7ScaleInE0ELSP_0EEEEEENS4_6LayoutINS5_IJSB_SB_SB_EEENS5_IJNSA_ILi0EEESU_SU_EEEEENS5_IJNS4_10UnderscoreESX_SX_EEEEENS4_23SM90_TMA_LOAD_MULTICASTENS4_14ComposedLayoutINS4_7SwizzleILi3ELi4ELi3EEENS4_18smem_ptr_flag_bitsILi16EEENSS_INS5_IJNSA_ILi8EEESF_EEENS5_IJSF_SB_EEEEEEEvNS4_8identityENS4_13SM90_TMA_LOADES1A_vS1B_EENS_8epilogue10collective18CollectiveEpilogueINS1E_23Sm100TmaWarpSpecializedILi4ELi2ELi16ELb1ELb0EEEJSH_NS5_IJNSS_ISF_SB_EENSS_INSA_ILi32EEESB_EEEEESI_SJ_SI_SJ_NS1E_6fusion15FusionCallbacksIS1I_NS1N_17LinearCombinationISI_fSI_fLNS_15FloatRoundStyleE2EEESH_S1M_JEEENS4_5SM1004TMEM4LOAD26SM100_TMEM_LOAD_16dp256b4xES1C_NS11_INS12_ILi2ELi4ELi3EEES15_NSS_INS5_IJS16_S1K_EEENS5_IJS1K_SB_EEEEEEENS4_17SM75_U32x4_LDSM_NENS4_14SM90_TMA_STOREES21_NS4_17SM90_U32x4_STSM_NENS4_39AutoVectorizingCopyWithAssumedAlignmentILi128EEEEEEvvEEEEvNT_6ParamsE:
        .type           _ZN7cutlass13device_kernelINS_4gemm6kernel13GemmUniversalIN4cute5tupleIJiiiiEEENS1_10collective13CollectiveMmaINS1_35MainloopSm100TmaUmmaWarpSpecializedILi4ELi2ELi4ENS5_IJNS4_1CILi1EEENSA_ILi2EEESB_EEEEENS5_IJNSA_ILi64EEENSA_ILi128EEESG_EEENS_6half_tENS5_IJlSB_lEEESI_SJ_NS4_8TiledMMAINS4_8MMA_AtomIJNS4_20SM100_MMA_F16BF16_SSISI_SI_fLi64ELi128ELNS4_4UMMA5MajorE0ELSO_0ELNSN_7ScaleInE0ELSP_0EEEEEENS4_6LayoutINS5_IJSB_SB_SB_EEENS5_IJNSA_ILi0EEESU_SU_EEEEENS5_IJNS4_10UnderscoreESX_SX_EEEEENS4_23SM90_TMA_LOAD_MULTICASTENS4_14ComposedLayoutINS4_7SwizzleILi3ELi4ELi3EEENS4_18smem_ptr_flag_bitsILi16EEENSS_INS5_IJNSA_ILi8EEESF_EEENS5_IJSF_SB_EEEEEEEvNS4_8identityENS4_13SM90_TMA_LOADES1A_vS1B_EENS_8epilogue10collective18CollectiveEpilogueINS1E_23Sm100TmaWarpSpecializedILi4ELi2ELi16ELb1ELb0EEEJSH_NS5_IJNSS_ISF_SB_EENSS_INSA_ILi32EEESB_EEEEESI_SJ_SI_SJ_NS1E_6fusion15FusionCallbacksIS1I_NS1N_17LinearCombinationISI_fSI_fLNS_15FloatRoundStyleE2EEESH_S1M_JEEENS4_5SM1004TMEM4LOAD26SM100_TMEM_LOAD_16dp256b4xES1C_NS11_INS12_ILi2ELi4ELi3EEES15_NSS_INS5_IJS16_S1K_EEENS5_IJS1K_SB_EEEEEEENS4_17SM75_U32x4_LDSM_NENS4_14SM90_TMA_STOREES21_NS4_17SM90_U32x4_STSM_NENS4_39AutoVectorizingCopyWithAssumedAlignmentILi128EEEEEEvvEEEEvNT_6ParamsE,@function
        .size           _ZN7cutlass13device_kernelINS_4gemm6kernel13GemmUniversalIN4cute5tupleIJiiiiEEENS1_10collective13CollectiveMmaINS1_35MainloopSm100TmaUmmaWarpSpecializedILi4ELi2ELi4ENS5_IJNS4_1CILi1EEENSA_ILi2EEESB_EEEEENS5_IJNSA_ILi64EEENSA_ILi128EEESG_EEENS_6half_tENS5_IJlSB_lEEESI_SJ_NS4_8TiledMMAINS4_8MMA_AtomIJNS4_20SM100_MMA_F16BF16_SSISI_SI_fLi64ELi128ELNS4_4UMMA5MajorE0ELSO_0ELNSN_7ScaleInE0ELSP_0EEEEEENS4_6LayoutINS5_IJSB_SB_SB_EEENS5_IJNSA_ILi0EEESU_SU_EEEEENS5_IJNS4_10UnderscoreESX_SX_EEEEENS4_23SM90_TMA_LOAD_MULTICASTENS4_14ComposedLayoutINS4_7SwizzleILi3ELi4ELi3EEENS4_18smem_ptr_flag_bitsILi16EEENSS_INS5_IJNSA_ILi8EEESF_EEENS5_IJSF_SB_EEEEEEEvNS4_8identityENS4_13SM90_TMA_LOADES1A_vS1B_EENS_8epilogue10collective18CollectiveEpilogueINS1E_23Sm100TmaWarpSpecializedILi4ELi2ELi16ELb1ELb0EEEJSH_NS5_IJNSS_ISF_SB_EENSS_INSA_ILi32EEESB_EEEEESI_SJ_SI_SJ_NS1E_6fusion15FusionCallbacksIS1I_NS1N_17LinearCombinationISI_fSI_fLNS_15FloatRoundStyleE2EEESH_S1M_JEEENS4_5SM1004TMEM4LOAD26SM100_TMEM_LOAD_16dp256b4xES1C_NS11_INS12_ILi2ELi4ELi3EEES15_NSS_INS5_IJS16_S1K_EEENS5_IJS1K_SB_EEEEEEENS4_17SM75_U32x4_LDSM_NENS4_14SM90_TMA_STOREES21_NS4_17SM90_U32x4_STSM_NENS4_39AutoVectorizingCopyWithAssumedAlignmentILi128EEEEEEvvEEEEvNT_6ParamsE,(.L_x_183 - _ZN7cutlass13device_kernelINS_4gemm6kernel13GemmUniversalIN4cute5tupleIJiiiiEEENS1_10collective13CollectiveMmaINS1_35MainloopSm100TmaUmmaWarpSpecializedILi4ELi2ELi4ENS5_IJNS4_1CILi1EEENSA_ILi2EEESB_EEEEENS5_IJNSA_ILi64EEENSA_ILi128EEESG_EEENS_6half_tENS5_IJlSB_lEEESI_SJ_NS4_8TiledMMAINS4_8MMA_AtomIJNS4_20SM100_MMA_F16BF16_SSISI_SI_fLi64ELi128ELNS4_4UMMA5MajorE0ELSO_0ELNSN_7ScaleInE0ELSP_0EEEEEENS4_6LayoutINS5_IJSB_SB_SB_EEENS5_IJNSA_ILi0EEESU_SU_EEEEENS5_IJNS4_10UnderscoreESX_SX_EEEEENS4_23SM90_TMA_LOAD_MULTICASTENS4_14ComposedLayoutINS4_7SwizzleILi3ELi4ELi3EEENS4_18smem_ptr_flag_bitsILi16EEENSS_INS5_IJNSA_ILi8EEESF_EEENS5_IJSF_SB_EEEEEEEvNS4_8identityENS4_13SM90_TMA_LOADES1A_vS1B_EENS_8epilogue10collective18CollectiveEpilogueINS1E_23Sm100TmaWarpSpecializedILi4ELi2ELi16ELb1ELb0EEEJSH_NS5_IJNSS_ISF_SB_EENSS_INSA_ILi32EEESB_EEEEESI_SJ_SI_SJ_NS1E_6fusion15FusionCallbacksIS1I_NS1N_17LinearCombinationISI_fSI_fLNS_15FloatRoundStyleE2EEESH_S1M_JEEENS4_5SM1004TMEM4LOAD26SM100_TMEM_LOAD_16dp256b4xES1C_NS11_INS12_ILi2ELi4ELi3EEES15_NSS_INS5_IJS16_S1K_EEENS5_IJS1K_SB_EEEEEEENS4_17SM75_U32x4_LDSM_NENS4_14SM90_TMA_STOREES21_NS4_17SM90_U32x4_STSM_NENS4_39AutoVectorizingCopyWithAssumedAlignmentILi128EEEEEEvvEEEEvNT_6ParamsE)
        .other          _ZN7cutlass13device_kernelINS_4gemm6kernel13GemmUniversalIN4cute5tupleIJiiiiEEENS1_10collective13CollectiveMmaINS1_35MainloopSm100TmaUmmaWarpSpecializedILi4ELi2ELi4ENS5_IJNS4_1CILi1EEENSA_ILi2EEESB_EEEEENS5_IJNSA_ILi64EEENSA_ILi128EEESG_EEENS_6half_tENS5_IJlSB_lEEESI_SJ_NS4_8TiledMMAINS4_8MMA_AtomIJNS4_20SM100_MMA_F16BF16_SSISI_SI_fLi64ELi128ELNS4_4UMMA5MajorE0ELSO_0ELNSN_7ScaleInE0ELSP_0EEEEEENS4_6LayoutINS5_IJSB_SB_SB_EEENS5_IJNSA_ILi0EEESU_SU_EEEEENS5_IJNS4_10UnderscoreESX_SX_EEEEENS4_23SM90_TMA_LOAD_MULTICASTENS4_14ComposedLayoutINS4_7SwizzleILi3ELi4ELi3EEENS4_18smem_ptr_flag_bitsILi16EEENSS_INS5_IJNSA_ILi8EEESF_EEENS5_IJSF_SB_EEEEEEEvNS4_8identityENS4_13SM90_TMA_LOADES1A_vS1B_EENS_8epilogue10collective18CollectiveEpilogueINS1E_23Sm100TmaWarpSpecializedILi4ELi2ELi16ELb1ELb0EEEJSH_NS5_IJNSS_ISF_SB_EENSS_INSA_ILi32EEESB_EEEEESI_SJ_SI_SJ_NS1E_6fusion15FusionCallbacksIS1I_NS1N_17LinearCombinationISI_fSI_fLNS_15FloatRoundStyleE2EEESH_S1M_JEEENS4_5SM1004TMEM4LOAD26SM100_TMEM_LOAD_16dp256b4xES1C_NS11_INS12_ILi2ELi4ELi3EEES15_NSS_INS5_IJS16_S1K_EEENS5_IJS1K_SB_EEEEEEENS4_17SM75_U32x4_LDSM_NENS4_14SM90_TMA_STOREES21_NS4_17SM90_U32x4_STSM_NENS4_39AutoVectorizingCopyWithAssumedAlignmentILi128EEEEEEvvEEEEvNT_6ParamsE,@"STO_CUDA_ENTRY STV_DEFAULT"
_ZN7cutlass13device_kernelINS_4gemm6kernel13GemmUniversalIN4cute5tupleIJiiiiEEENS1_10collective13CollectiveMmaINS1_35MainloopSm100TmaUmmaWarpSpecializedILi4ELi2ELi4ENS5_IJNS4_1CILi1EEENSA_ILi2EEESB_EEEEENS5_IJNSA_ILi64EEENSA_ILi128EEESG_EEENS_6half_tENS5_IJlSB_lEEESI_SJ_NS4_8TiledMMAINS4_8MMA_AtomIJNS4_20SM100_MMA_F16BF16_SSISI_SI_fLi64ELi128ELNS4_4UMMA5MajorE0ELSO_0ELNSN_7ScaleInE0ELSP_0EEEEEENS4_6LayoutINS5_IJSB_SB_SB_EEENS5_IJNSA_ILi0EEESU_SU_EEEEENS5_IJNS4_10UnderscoreESX_SX_EEEEENS4_23SM90_TMA_LOAD_MULTICASTENS4_14ComposedLayoutINS4_7SwizzleILi3ELi4ELi3EEENS4_18smem_ptr_flag_bitsILi16EEENSS_INS5_IJNSA_ILi8EEESF_EEENS5_IJSF_SB_EEEEEEEvNS4_8identityENS4_13SM90_TMA_LOADES1A_vS1B_EENS_8epilogue10collective18CollectiveEpilogueINS1E_23Sm100TmaWarpSpecializedILi4ELi2ELi16ELb1ELb0EEEJSH_NS5_IJNSS_ISF_SB_EENSS_INSA_ILi32EEESB_EEEEESI_SJ_SI_SJ_NS1E_6fusion15FusionCallbacksIS1I_NS1N_17LinearCombinationISI_fSI_fLNS_15FloatRoundStyleE2EEESH_S1M_JEEENS4_5SM1004TMEM4LOAD26SM100_TMEM_LOAD_16dp256b4xES1C_NS11_INS12_ILi2ELi4ELi3EEES15_NSS_INS5_IJS16_S1K_EEENS5_IJS1K_SB_EEEEEEENS4_17SM75_U32x4_LDSM_NENS4_14SM90_TMA_STOREES21_NS4_17SM90_U32x4_STSM_NENS4_39AutoVectorizingCopyWithAssumedAlignmentILi128EEEEEEvvEEEEvNT_6ParamsE:
[----:B------:R-:W1:Y:S01]  /*0000*/  LDC R1, c[0x0][0x37c] ;  /* 0x0000df00ff017b82 */ /* 0x000e620000000800 */
[----:B------:R-:W2:Y:S01]  /*0010*/  S2R R56, SR_TID.X ;  /* 0x0000000000387919 */ /* 0x000ea20000002100 */
[----:B------:R-:W3:Y:S01]  /*0020*/  LDCU.64 UR8, c[0x0][0x890] ;  /* 0x00011200ff0877ac */ /* 0x000ee20008000a00 */
[----:B------:R-:W-:Y:S02]  /*0030*/  PRMT R45, RZ, 0x7610, R45 ;  /* 0x00007610ff2d7816 */ /* 0x000fe4000000002d */
[----:B------:R-:W-:Y:S01]  /*0040*/  ELECT P3, URZ, PT ;  /* 0x0000000000ff782f */ /* 0x000fe20003860000 */
[----:B---3--:R-:W-:-:S04]  /*0050*/  UISETP.NE.U32.AND UP0, UPT, UR8, URZ, UPT ;  /* 0x000000ff0800728c */ /* 0x008fc8000bf05070 */
[----:B------:R-:W-:Y:S01]  /*0060*/  UISETP.NE.AND.EX UP0, UPT, UR9, URZ, UPT, UP0 ;  /* 0x000000ff0900728c */ /* 0x000fe2000bf05300 */
[----:B--2---:R-:W-:-:S05]  /*0070*/  SHF.R.U32.HI R46, RZ, 0x5, R56 ;  /* 0x00000005ff2e7819 */ /* 0x004fca0000011638 */
[----:B------:R-:W2:Y:S02]  /*0080*/  SHFL.IDX PT, R0, R46, RZ, 0x1f ;  /* 0x00001fff2e007589 */ /* 0x000ea400000e0000 */
[----:B--2---:R-:W-:Y:S01]  /*0090*/  R2UR UR17, R0 ;  /* 0x00000000001172ca */ /* 0x004fe200000e0000 */
[----:B-1----:R-:W-:-:S14]  /*00a0*/  BRA.U UP0, `(.L_x_0) ;  /* 0x0000000100307547 */ /* 0x002fdc000b800000 */
[----:B------:R-:W1:Y:S02]  /*00b0*/  LDCU.64 UR4, c[0x0][0x888] ;  /* 0x00011100ff0477ac */ /* 0x000e640008000a00 */
[----:B-1----:R-:W-:-:S04]  /*00c0*/  UISETP.NE.U32.AND UP0, UPT, UR4, URZ, UPT ;  /* 0x000000ff0400728c */ /* 0x002fc8000bf05070 */
[----:B------:R-:W-:-:S09]  /*00d0*/  UISETP.NE.AND.EX UP0, UPT, UR5, URZ, UPT, UP0 ;  /* 0x000000ff0500728c */ /* 0x000fd2000bf05300 */
[----:B------:R-:W-:Y:S05]  /*00e0*/  BRA.U !UP0, `(.L_x_1) ;  /* 0x0000000108147547 */ /* 0x000fea000b800000 */
[----:B------:R-:W1:Y:S01]  /*00f0*/  LDC.64 R2, c[0x0][0x888] ;  /* 0x00022200ff027b82 */ /* 0x000e620000000a00 */
[----:B------:R-:W1:Y:S02]  /*0100*/  LDCU.64 UR4, c[0x0][0x358] ;  /* 0x00006b00ff0477ac */ /* 0x000e640008000a00 */
[----:B-1----:R1:W5:Y:S01]  /*0110*/  LDG.E R27, desc[UR4][R2.64] ;  /* 0x00000004021b7981 */ /* 0x002362000c1e1900 */
[----:B------:R-:W-:Y:S01]  /*0120*/  HFMA2 R45, -RZ, RZ, 0, 5.9604644775390625e-08 ;  /* 0x00000001ff2d7431 */ /* 0x000fe200000001ff */
[----:B------:R-:W-:Y:S05]  /*0130*/  BRA `(.L_x_0) ;  /* 0x00000000000c7947 */ /* 0x000fea0003800000 */
.L_x_1:
[----:B------:R-:W1:Y:S01]  /*0140*/  LDCU UR4, c[0x0][0x880] ;  /* 0x00011000ff0477ac */ /* 0x000e620008000800 */
[----:B------:R-:W-:Y:S01]  /*0150*/  HFMA2 R45, -RZ, RZ, 0, 5.9604644775390625e-08 ;  /* 0x00000001ff2d7431 */ /* 0x000fe200000001ff */
[----:B-1----:R-:W-:-:S07]  /*0160*/  MOV R27, UR4 ;  /* 0x00000004001b7c02 */ /* 0x002fce0008000f00 */
.L_x_0:
[----:B------:R-:W2:Y:S02]  /*0170*/  LDCU.64 UR4, c[0x0][0x8b0] ;  /* 0x00011600ff0477ac */ /* 0x000ea40008000a00 */
[----:B--2---:R-:W-:-:S04]  /*0180*/  UISETP.NE.U32.AND UP0, UPT, UR4, URZ, UPT ;  /* 0x000000ff0400728c */ /* 0x004fc8000bf05070 */
[----:B------:R-:W-:-:S09]  /*0190*/  UISETP.NE.AND.EX UP0, UPT, UR5, URZ, UPT, UP0 ;  /* 0x000000ff0500728c */ /* 0x000fd2000bf05300 */
[----:B------:R-:W-:Y:S05]  /*01a0*/  BRA.U UP0, `(.L_x_2) ;  /* 0x0000000100287547 */ /* 0x000fea000b800000 */
[----:B------:R-:W2:Y:S02]  /*01b0*/  LDCU.64 UR4, c[0x0][0x8a8] ;  /* 0x00011500ff0477ac */ /* 0x000ea40008000a00 */
[----:B--2---:R-:W-:-:S04]  /*01c0*/  UISETP.NE.U32.AND UP0, UPT, UR4, URZ, UPT ;  /* 0x000000ff0400728c */ /* 0x004fc8000bf05070 */
[----:B------:R-:W-:-:S09]  /*01d0*/  UISETP.NE.AND.EX UP0, UPT, UR5, URZ, UPT, UP0 ;  /* 0x000000ff0500728c */ /* 0x000fd2000bf05300 */
[----:B------:R-:W-:Y:S05]  /*01e0*/  BRA.U !UP0, `(.L_x_3) ;  /* 0x0000000108107547 */ /* 0x000fea000b800000 */
[----:B------:R-:W2:Y:S01]  /*01f0*/  LDC.64 R24, c[0x0][0x8a8] ;  /* 0x00022a00ff187b82 */ /* 0x000ea20000000a00 */
[----:B------:R-:W2:Y:S02]  /*0200*/  LDCU.64 UR4, c[0x0][0x358] ;  /* 0x00006b00ff0477ac */ /* 0x000ea40008000a00 */
[----:B--2---:R2:W5:Y:S01]  /*0210*/  LDG.E R24, desc[UR4][R24.64] ;  /* 0x0000000418187981 */ /* 0x004562000c1e1900 */
[----:B------:R-:W-:Y:S05]  /*0220*/  BRA `(.L_x_2) ;  /* 0x0000000000087947 */ /* 0x000fea0003800000 */
.L_x_3:
[----:B------:R-:W2:Y:S02]  /*0230*/  LDCU UR4, c[0x0][0x8a0] ;  /* 0x00011400ff0477ac */ /* 0x000ea40008000800 */
[----:B--2---:R-:W-:Y:S02]  /*0240*/  MOV R24, UR4 ;  /* 0x0000000400187c02 */ /* 0x004fe40008000f00 */
.L_x_2:
[----:B------:R-:W-:Y:S01]  /*0250*/  IMAD.U32 R0, RZ, RZ, UR17 ;  /* 0x00000011ff007e24 */ /* 0x000fe2000f8e00ff */
[----:B------:R-:W-:Y:S04]  /*0260*/  BSSY.RECONVERGENT B0, `(.L_x_4) ;  /* 0x000000c000007945 */ /* 0x000fe80003800200 */
[C---:B------:R-:W-:Y:S02]  /*0270*/  ISETP.NE.OR P1, PT, R0.reuse, 0x1, !P3 ;  /* 0x000000010000780c */ /* 0x040fe40005f25670 */
[----:B------:R-:W-:-:S11]  /*0280*/  ISETP.NE.OR P0, PT, R0, 0x3, !P3 ;  /* 0x000000030000780c */ /* 0x000fd60005f05670 */
[----:B------:R-:W-:Y:S05]  /*0290*/  @P1 BRA `(.L_x_5) ;  /* 0x0000000000201947 */ /* 0x000fea0003800000 */
[----:B------:R-:W3:Y:S02]  /*02a0*/  LDCU.64 UR4, c[0x0][0x348] ;  /* 0x00006900ff0477ac */ /* 0x000ee40008000a00 */
[----:B---3--:R-:W-:Y:S02]  /*02b0*/  UIADD3 UR6, UP1, UPT, UR4, 0x80, URZ ;  /* 0x0000008004067890 */ /* 0x008fe4000ff3e0ff */
[----:B------:R-:W-:Y:S02]  /*02c0*/  UIADD3 UR4, UP0, UPT, UR4, 0x180, URZ ;  /* 0x0000018004047890 */ /* 0x000fe4000ff1e0ff */
[----:B------:R-:W-:Y:S02]  /*02d0*/  UIADD3.X UR7, UPT, UPT, URZ, UR5, URZ, UP1, !UPT ;  /* 0x00000005ff077290 */ /* 0x000fe40008ffe4ff */
[----:B------:R-:W-:-:S07]  /*02e0*/  UIADD3.X UR5, UPT, UPT, URZ, UR5, URZ, UP0, !UPT ;  /* 0x00000005ff057290 */ /* 0x000fce00087fe4ff */
[----:B------:R3:W-:Y:S02]  /*02f0*/  UTMACCTL.PF [UR6] ;  /* 0x00000000060079b9 */ /* 0x0007e40008040000 */
[----:B------:R3:W-:Y:S02]  /*0300*/  UTMACCTL.PF [UR4] ;  /* 0x00000000040079b9 */ /* 0x0007e40008040000 */
[----:B---3--:R-:W-:Y:S01]  /*0310*/  NOP ;  /* 0x0000000000007918 */ /* 0x008fe20000000000 */
.L_x_5:
[----:B------:R-:W-:Y:S05]  /*0320*/  BSYNC.RECONVERGENT B0 ;  /* 0x0000000000007941 */ /* 0x000fea0003800200 */
.L_x_4:
[----:B------:R-:W-:Y:S04]  /*0330*/  BSSY.RECONVERGENT B0, `(.L_x_6) ;  /* 0x000000a000007945 */ /* 0x000fe80003800200 */
        /* <DEDUP_REMOVED lines=9> */
.L_x_7:
[----:B------:R-:W-:Y:S05]  /*03d0*/  BSYNC.RECONVERGENT B0 ;  /* 0x0000000000007941 */ /* 0x000fea0003800200 */
.L_x_6:
[----:B------:R-:W3:Y:S01]  /*03e0*/  LDCU.64 UR4, c[0x0][0x888] ;  /* 0x00011100ff0477ac */ /* 0x000ee20008000a00 */
[----:B------:R-:W-:Y:S02]  /*03f0*/  UISETP.EQ.U32.AND UP1, UPT, UR8, URZ, UPT ;  /* 0x000000ff0800728c */ /* 0x000fe4000bf22070 */
[----:B------:R-:W-:Y:S02]  /*0400*/  UPLOP3.LUT UP3, UPT, UPT, UPT, UPT, 0x80, 0x8 ;  /* 0x000000000008789c */ /* 0x000fe40003f6f070 */
[----:B---3--:R-:W-:-:S04]  /*0410*/  UISETP.NE.U32.AND UP0, UPT, UR4, URZ, UPT ;  /* 0x000000ff0400728c */ /* 0x008fc8000bf05070 */
[----:B------:R-:W-:-:S04]  /*0420*/  UISETP.NE.AND.EX UP0, UPT, UR5, URZ, UPT, UP0 ;  /* 0x000000ff0500728c */ /* 0x000fc8000bf05300 */
[----:B------:R-:W-:-:S04]  /*0430*/  UISETP.EQ.OR.EX UP2, UPT, UR9, URZ, !UP0, UP1 ;  /* 0x000000ff0900728c */ /* 0x000fc8000c742710 */
[----:B------:R-:W-:-:S06]  /*0440*/  UP2UR UR4, UPR, URZ, 0x4 ;  /* 0x00000004ff047883 */ /* 0x000fcc0008000000 */
[----:B------:R-:W-:Y:S01]  /*0450*/  MOV R48, UR4 ;  /* 0x0000000400307c02 */ /* 0x000fe20008000f00 */
[----:B------:R-:W-:Y:S06]  /*0460*/  BRA.U !UP2, `(.L_x_8) ;  /* 0x000000010a207547 */ /* 0x000fec000b800000 */
[----:B------:R-:W-:Y:S01]  /*0470*/  UISETP.NE.U32.AND UP1, UPT, UR8, URZ, UPT ;  /* 0x000000ff0800728c */ /* 0x000fe2000bf25070 */
[----:B-----5:R-:W-:Y:S01]  /*0480*/  FSETP.NEU.AND P0, PT, R27, RZ, PT ;  /* 0x000000ff1b00720b */ /* 0x020fe20003f0d000 */
[----:B------:R-:W-:Y:S02]  /*0490*/  USEL UR4, URZ, 0xffffffff, UP0 ;  /* 0xffffffffff047887 */ /* 0x000fe40008000000 */
[----:B------:R-:W-:-:S10]  /*04a0*/  UISETP.NE.AND.EX UP1, UPT, UR9, URZ, UPT, UP1 ;  /* 0x000000ff0900728c */ /* 0x000fd4000bf25310 */
[----:B------:R-:W-:Y:S01]  /*04b0*/  VOTEU.ANY UP0, P0 ;  /* 0x0000000000ff7886 */ /* 0x000fe20000000100 */
[----:B------:R-:W-:-:S04]  /*04c0*/  @!UP1 USEL UR4, URZ, 0xffffffff, UP0 ;  /* 0xffffffffff049887 */ /* 0x000fc80008000000 */
[----:B------:R-:W-:-:S04]  /*04d0*/  ULOP3.LUT UR4, UR4, 0x1, URZ, 0xc0, !UPT ;  /* 0x0000000104047892 */ /* 0x000fc8000f8ec0ff */
[----:B------:R-:W-:-:S11]  /*04e0*/  UISETP.NE.U32.AND UP3, UPT, UR4, 0x1, UPT ;  /* 0x000000010400788c */ /* 0x000fd6000bf65070 */
.L_x_8:
[----:B-1----:R-:W1:Y:S01]  /*04f0*/  SHFL.IDX PT, R2, R46, RZ, 0x1f ;  /* 0x00001fff2e027589 */ /* 0x002e6200000e0000 */
[----:B------:R-:W-:-:S04]  /*0500*/  UISETP.NE.AND UP0, UPT, UR17, 0x2, UPT ;  /* 0x000000021100788c */ /* 0x000fc8000bf05270 */
[----:B------:R-:W-:Y:S01]  /*0510*/  USEL UR40, URZ, 0x1, UP0 ;  /* 0x00000001ff287887 */ /* 0x000fe20008000000 */
[----:B-1----:R-:W-:-:S13]  /*0520*/  ISETP.NE.AND P0, PT, R2, RZ, PT ;  /* 0x000000ff0200720c */ /* 0x002fda0003f05270 */
[----:B------:R-:W-:Y:S05]  /*0530*/  @P0 BRA `(.L_x_9) ;  /* 0x0000000000580947 */ /* 0x000fea0003800000 */
[----:B------:R-:W1:Y:S01]  /*0540*/  S2UR UR4, SR_CgaCtaId ;  /* 0x00000000000479c3 */ /* 0x000e620000008800 */
[----:B------:R-:W-:Y:S01]  /*0550*/  UMOV UR5, 0x400 ;  /* 0x0000040000057882 */ /* 0x000fe20000000000 */
[----:B------:R-:W-:Y:S01]  /*0560*/  UMOV UR8, 0x1 ;  /* 0x0000000100087882 */ /* 0x000fe20000000000 */
[----:B------:R-:W-:Y:S01]  /*0570*/  UMOV UR6, 0x2 ;  /* 0x0000000200067882 */ /* 0x000fe20000000000 */
[----:B------:R-:W-:-:S04]  /*0580*/  UIADD3 UR8, UPT, UPT, -UR8, 0x100000, URZ ;  /* 0x0010000008087890 */ /* 0x000fc8000fffe1ff */
[----:B------:R-:W-:Y:S02]  /*0590*/  USHF.L.U32 UR9, UR8, 0xb, URZ ;  /* 0x0000000b08097899 */ /* 0x000fe400080006ff */
[----:B------:R-:W-:Y:S02]  /*05a0*/  USHF.L.U32 UR8, UR8, 0x1, URZ ;  /* 0x0000000108087899 */ /* 0x000fe400080006ff */
[----:B------:R-:W-:-:S04]  /*05b0*/  UIADD3 UR6, UPT, UPT, -UR6, 0x100000, URZ ;  /* 0x0010000006067890 */ /* 0x000fc8000fffe1ff */
[----:B------:R-:W-:Y:S02]  /*05c0*/  USHF.L.U32 UR7, UR6, 0xb, URZ ;  /* 0x0000000b06077899 */ /* 0x000fe400080006ff */
[----:B------:R-:W-:Y:S01]  /*05d0*/  USHF.L.U32 UR6, UR6, 0x1, URZ ;  /* 0x0000000106067899 */ /* 0x000fe200080006ff */
[----:B------:R-:W-:Y:S01]  /*05e0*/  ELECT P0, URZ, PT ;  /* 0x0000000000ff782f */ /* 0x000fe20003800000 */
[----:B-1----:R-:W-:Y:S01]  /*05f0*/  ULEA UR4, UR4, UR5, 0x18 ;  /* 0x0000000504047291 */ /* 0x002fe2000f8ec0ff */
[----:B------:R-:W1:Y:S11]  /*0600*/  FENCE.VIEW.ASYNC.S ;  /* 0x00000000000073c6 */ /* 0x000e760000000000 */
[----:B-1----:R1:W3:Y:S01]  /*0610*/  SYNCS.EXCH.64 URZ, [UR4], UR8 ;  /* 0x0000000804ff75b2 */ /* 0x0022e20008000100 */
[----:B------:R1:W4:Y:S01]  /*0620*/  SYNCS.EXCH.64 URZ, [UR4+0x20], UR6 ;  /* 0x0000200604ff75b2 */ /* 0x0003220008000100 */
[----:B------:R1:W1:Y:S01]  /*0630*/  SYNCS.EXCH.64 URZ, [UR4+0x8], UR8 ;  /* 0x0000080804ff75b2 */ /* 0x0002620008000100 */
[----:B------:R1:W1:Y:S01]  /*0640*/  SYNCS.EXCH.64 URZ, [UR4+0x28], UR6 ;  /* 0x0000280604ff75b2 */ /* 0x0002620008000100 */
[----:B------:R1:W1:Y:S01]  /*0650*/  SYNCS.EXCH.64 URZ, [UR4+0x10], UR8 ;  /* 0x0000100804ff75b2 */ /* 0x0002620008000100 */
[----:B------:R1:W1:Y:S01]  /*0660*/  SYNCS.EXCH.64 URZ, [UR4+0x30], UR6 ;  /* 0x0000300604ff75b2 */ /* 0x0002620008000100 */
[----:B------:R1:W1:Y:S01]  /*0670*/  SYNCS.EXCH.64 URZ, [UR4+0x18], UR8 ;  /* 0x0000180804ff75b2 */ /* 0x0002620008000100 */
[----:B------:R1:W1:Y:S01]  /*0680*/  SYNCS.EXCH.64 URZ, [UR4+0x38], UR6 ;  /* 0x0000380604ff75b2 */ /* 0x0002620008000100 */
[----:B------:R-:W-:Y:S01]  /*0690*/  NOP ;  /* 0x0000000000007918 */ /* 0x000fe20000000000 */
.L_x_9:
[----:B------:R-:W2:Y:S01]  /*06a0*/  SHFL.IDX PT, R2, R46, RZ, 0x1f ;  /* 0x00001fff2e027589 */ /* 0x000ea200000e0000 */
[----:B------:R-:W-:Y:S01]  /*06b0*/  NOP ;  /* 0x0000000000007918 */ /* 0x000fe20000000000 */
[----:B--2---:R-:W-:-:S13]  /*06c0*/  ISETP.NE.AND P0, PT, R2, 0x1, PT ;  /* 0x000000010200780c */ /* 0x004fda0003f05270 */
[----:B------:R-:W-:Y:S05]  /*06d0*/  @P0 BRA `(.L_x_10) ;  /* 0x0000000000580947 */ /* 0x000fea0003800000 */
[----:B-1----:R-:W1:Y:S01]  /*06e0*/  S2UR UR4, SR_CgaCtaId ;  /* 0x00000000000479c3 */ /* 0x002e620000008800 */
        /* <DEDUP_REMOVED lines=12> */
[----:B-1----:R2:W1:Y:S01]  /*07b0*/  SYNCS.EXCH.64 URZ, [UR4+0x40], UR8 ;  /* 0x0000400804ff75b2 */ /* 0x0024620008000100 */
[----:B------:R2:W1:Y:S01]  /*07c0*/  SYNCS.EXCH.64 URZ, [UR4+0x60], UR6 ;  /* 0x0000600604ff75b2 */ /* 0x0004620008000100 */
[----:B------:R2:W1:Y:S01]  /*07d0*/  SYNCS.EXCH.64 URZ, [UR4+0x48], UR8 ;  /* 0x0000480804ff75b2 */ /* 0x0004620008000100 */
[----:B------:R2:W1:Y:S01]  /*07e0*/  SYNCS.EXCH.64 URZ, [UR4+0x68], UR6 ;  /* 0x0000680604ff75b2 */ /* 0x0004620008000100 */
[----:B------:R2:W1:Y:S01]  /*07f0*/  SYNCS.EXCH.64 URZ, [UR4+0x50], UR8 ;  /* 0x0000500804ff75b2 */ /* 0x0004620008000100 */
[----:B------:R2:W1:Y:S01]  /*0800*/  SYNCS.EXCH.64 URZ, [UR4+0x70], UR6 ;  /* 0x0000700604ff75b2 */ /* 0x0004620008000100 */
[----:B------:R2:W1:Y:S01]  /*0810*/  SYNCS.EXCH.64 URZ, [UR4+0x58], UR8 ;  /* 0x0000580804ff75b2 */ /* 0x0004620008000100 */
[----:B------:R2:W1:Y:S02]  /*0820*/  SYNCS.EXCH.64 URZ, [UR4+0x78], UR6 ;  /* 0x0000780604ff75b2 */ /* 0x0004640008000100 */
[----:B--2---:R-:W-:Y:S01]  /*0830*/  NOP ;  /* 0x0000000000007918 */ /* 0x004fe20000000000 */
.L_x_10:
[----:B------:R-:W2:Y:S01]  /*0840*/  SHFL.IDX PT, R2, R46, RZ, 0x1f ;  /* 0x00001fff2e027589 */ /* 0x000ea200000e0000 */
[----:B------:R-:W-:Y:S01]  /*0850*/  NOP ;  /* 0x0000000000007918 */ /* 0x000fe20000000000 */
[----:B--2---:R-:W-:-:S13]  /*0860*/  ISETP.NE.AND P0, PT, R2, 0x3, PT ;  /* 0x000000030200780c */ /* 0x004fda0003f05270 */
[----:B------:R-:W-:Y:S05]  /*0870*/  @P0 BRA `(.L_x_11) ;  /* 0x0000000000300947 */ /* 0x000fea0003800000 */
[----:B-1----:R-:W1:Y:S01]  /*0880*/  S2UR UR6, SR_CgaCtaId ;  /* 0x00000000000679c3 */ /* 0x002e620000008800 */
[----:B------:R-:W-:Y:S01]  /*0890*/  UMOV UR4, 0x400 ;  /* 0x0000040000047882 */ /* 0x000fe20000000000 */
[----:B------:R-:W-:Y:S01]  /*08a0*/  UMOV UR5, 0x20 ;  /* 0x0000002000057882 */ /* 0x000fe20000000000 */
[----:B------:R-:W-:Y:S01]  /*08b0*/  ELECT P0, URZ, PT ;  /* 0x0000000000ff782f */ /* 0x000fe20003800000 */
[----:B-1----:R-:W-:Y:S02]  /*08c0*/  ULEA UR6, UR6, UR4, 0x18 ;  /* 0x0000000406067291 */ /* 0x002fe4000f8ec0ff */
[----:B------:R-:W-:-:S04]  /*08d0*/  UIADD3 UR4, UPT, UPT, -UR5, 0x100000, URZ ;  /* 0x0010000005047890 */ /* 0x000fc8000fffe1ff */
[----:B------:R-:W-:Y:S02]  /*08e0*/  USHF.L.U32 UR5, UR4, 0xb, URZ ;  /* 0x0000000b04057899 */ /* 0x000fe400080006ff */
[----:B------:R-:W-:Y:S01]  /*08f0*/  USHF.L.U32 UR4, UR4, 0x1, URZ ;  /* 0x0000000104047899 */ /* 0x000fe200080006ff */
[----:B------:R-:W1:Y:S11]  /*0900*/  FENCE.VIEW.ASYNC.S ;  /* 0x00000000000073c6 */ /* 0x000e760000000000 */
[----:B-1----:R2:W1:Y:S01]  /*0910*/  SYNCS.EXCH.64 URZ, [UR6+0x80], UR4 ;  /* 0x0000800406ff75b2 */ /* 0x0024620008000100 */
[----:B------:R2:W1:Y:S02]  /*0920*/  SYNCS.EXCH.64 URZ, [UR6+0x88], UR4 ;  /* 0x0000880406ff75b2 */ /* 0x0004640008000100 */
[----:B--2---:R-:W-:Y:S01]  /*0930*/  NOP ;  /* 0x0000000000007918 */ /* 0x004fe20000000000 */
.L_x_11:
[----:B------:R-:W2:Y:S01]  /*0940*/  SHFL.IDX PT, R2, R46, RZ, 0x1f ;  /* 0x00001fff2e027589 */ /* 0x000ea200000e0000 */
[----:B------:R-:W-:Y:S01]  /*0950*/  NOP ;  /* 0x0000000000007918 */ /* 0x000fe20000000000 */
[----:B--2---:R-:W-:-:S13]  /*0960*/  ISETP.NE.AND P0, PT, R2, 0x4, PT ;  /* 0x000000040200780c */ /* 0x004fda0003f05270 */
[----:B------:R-:W-:Y:S05]  /*0970*/  @P0 BRA `(.L_x_12) ;  /* 0x00000000004c0947 */ /* 0x000fea0003800000 */
[----:B-1----:R-:W1:Y:S01]  /*0980*/  S2UR UR6, SR_CgaCtaId ;  /* 0x00000000000679c3 */ /* 0x002e620000008800 */
[----:B------:R-:W-:Y:S01]  /*0990*/  UMOV UR4, 0x1e0 ;  /* 0x000001e000047882 */ /* 0x000fe20000000000 */
[----:B------:R-:W-:Y:S01]  /*09a0*/  UMOV UR5, 0x400 ;  /* 0x0000040000057882 */ /* 0x000fe20000000000 */
[----:B------:R-:W-:Y:S01]  /*09b0*/  USEL UR4, UR4, 0x1a0, UP3 ;  /* 0x000001a004047887 */ /* 0x000fe20009800000 */
[----:B------:R-:W-:Y:S01]  /*09c0*/  UMOV UR8, 0x1 ;  /* 0x0000000100087882 */ /* 0x000fe20000000000 */
[----:B------:R-:W-:Y:S01]  /*09d0*/  ELECT P0, URZ, PT ;  /* 0x0000000000ff782f */ /* 0x000fe20003800000 */
[----:B------:R-:W-:-:S04]  /*09e0*/  UIADD3 UR8, UPT, UPT, -UR8, 0x100000, URZ ;  /* 0x0010000008087890 */ /* 0x000fc8000fffe1ff */
[----:B------:R-:W-:Y:S02]  /*09f0*/  USHF.L.U32 UR9, UR8, 0xb, URZ ;  /* 0x0000000b08097899 */ /* 0x000fe400080006ff */
[----:B------:R-:W-:Y:S02]  /*0a00*/  USHF.L.U32 UR8, UR8, 0x1, URZ ;  /* 0x0000000108087899 */ /* 0x000fe400080006ff */
[----:B-1----:R-:W-:Y:S02]  /*0a10*/  ULEA UR6, UR6, UR5, 0x18 ;  /* 0x0000000506067291 */ /* 0x002fe4000f8ec0ff */
[----:B------:R-:W-:-:S04]  /*0a20*/  UIADD3 UR4, UPT, UPT, -UR4, 0x100000, URZ ;  /* 0x0010000004047890 */ /* 0x000fc8000fffe1ff */
[----:B------:R-:W-:Y:S02]  /*0a30*/  USHF.L.U32 UR5, UR4, 0xb, URZ ;  /* 0x0000000b04057899 */ /* 0x000fe400080006ff */
[----:B------:R-:W-:Y:S01]  /*0a40*/  USHF.L.U32 UR4, UR4, 0x1, URZ ;  /* 0x0000000104047899 */ /* 0x000fe200080006ff */
[----:B------:R-:W1:Y:S03]  /*0a50*/  FENCE.VIEW.ASYNC.S ;  /* 0x00000000000073c6 */ /* 0x000e660000000000 */
[----:B-1----:R2:W1:Y:S08]  /*0a60*/  SYNCS.EXCH.64 URZ, [UR6+0x90], UR8 ;  /* 0x0000900806ff75b2 */ /* 0x0024700008000100 */
[----:B------:R2:W1:Y:S01]  /*0a70*/  SYNCS.EXCH.64 URZ, [UR6+0xa0], UR4 ;  /* 0x0000a00406ff75b2 */ /* 0x0004620008000100 */
[----:B------:R2:W1:Y:S01]  /*0a80*/  SYNCS.EXCH.64 URZ, [UR6+0x98], UR8 ;  /* 0x0000980806ff75b2 */ /* 0x0004620008000100 */
[----:B------:R2:W1:Y:S02]  /*0a90*/  SYNCS.EXCH.64 URZ, [UR6+0xa8], UR4 ;  /* 0x0000a80406ff75b2 */ /* 0x0004640008000100 */
[----:B--2---:R-:W-:Y:S01]  /*0aa0*/  NOP ;  /* 0x0000000000007918 */ /* 0x004fe20000000000 */
.L_x_12:
        /* <DEDUP_REMOVED lines=26> */
.L_x_13:
[----:B------:R-:W2:Y:S01]  /*0c50*/  SHFL.IDX PT, R2, R46, RZ, 0x1f ;  /* 0x00001fff2e027589 */ /* 0x000ea200000e0000 */
[----:B------:R-:W1:Y:S01]  /*0c60*/  S2UR UR47, SR_CgaCtaId ;  /* 0x00000000002f79c3 */ /* 0x000e620000008800 */
[----:B------:R-:W-:Y:S01]  /*0c70*/  NOP ;  /* 0x0000000000007918 */ /* 0x000fe20000000000 */
[----:B--2---:R-:W-:-:S13]  /*0c80*/  ISETP.NE.AND P0, PT, R2, 0x3, PT ;  /* 0x000000030200780c */ /* 0x004fda0003f05270 */
[----:B-1----:R-:W-:Y:S05]  /*0c90*/  @P0 BRA `(.L_x_14) ;  /* 0x0000000000340947 */ /* 0x002fea0003800000 */
[----:B------:R-:W-:Y:S01]  /*0ca0*/  UMOV UR4, 0x400 ;  /* 0x0000040000047882 */ /* 0x000fe20000000000 */
[----:B------:R-:W-:Y:S01]  /*0cb0*/  UMOV UR6, 0x20 ;  /* 0x0000002000067882 */ /* 0x000fe20000000000 */
[----:B------:R-:W-:Y:S02]  /*0cc0*/  ULEA UR4, UR47, UR4, 0x18 ;  /* 0x000000042f047291 */ /* 0x000fe4000f8ec0ff */
[----:B------:R-:W-:-:S04]  /*0cd0*/  UIADD3 UR6, UPT, UPT, -UR6, 0x100000, URZ ;  /* 0x0010000006067890 */ /* 0x000fc8000fffe1ff */
[----:B------:R-:W-:Y:S02]  /*0ce0*/  USHF.L.U32 UR7, UR6, 0xb, URZ ;  /* 0x0000000b06077899 */ /* 0x000fe400080006ff */
[----:B------:R-:W-:Y:S01]  /*0cf0*/  USHF.L.U32 UR6, UR6, 0x1, URZ ;  /* 0x0000000106067899 */ /* 0x000fe200080006ff */
[----:B------:R-:W-:Y:S01]  /*0d00*/  ELECT P0, URZ, PT ;  /* 0x0000000000ff782f */ /* 0x000fe20003800000 */
[----:B------:R-:W1:Y:S10]  /*0d10*/  FENCE.VIEW.ASYNC.S ;  /* 0x00000000000073c6 */ /* 0x000e740000000000 */
[----:B-1----:R1:W2:Y:S01]  /*0d20*/  SYNCS.EXCH.64 URZ, [UR4+0xf0], UR6 ;  /* 0x0000f00604ff75b2 */ /* 0x0022a20008000100 */
[----:B------:R1:W1:Y:S01]  /*0d30*/  SYNCS.EXCH.64 URZ, [UR4+0x100], UR6 ;  /* 0x0001000604ff75b2 */ /* 0x0002620008000100 */
[----:B------:R1:W1:Y:S01]  /*0d40*/  SYNCS.EXCH.64 URZ, [UR4+0xf8], UR6 ;  /* 0x0000f80604ff75b2 */ /* 0x0002620008000100 */
[----:B------:R1:W1:Y:S01]  /*0d50*/  SYNCS.EXCH.64 URZ, [UR4+0x108], UR6 ;  /* 0x0001080604ff75b2 */ /* 0x0002620008000100 */
[----:B------:R-:W-:Y:S01]  /*0d60*/  NOP ;  /* 0x0000000000007918 */ /* 0x000fe20000000000 */
.L_x_14:
[----:B-1----:R-:W1:Y:S01]  /*0d70*/  LDCU UR4, c[0x0][0x36c] ;  /* 0x00006d80ff0477ac */ /* 0x002e620008000800 */
[----:B------:R-:W-:Y:S01]  /*0d80*/  ISETP.NE.OR P3, PT, R0, 0x2, !P3 ;  /* 0x000000020000780c */ /* 0x000fe20005f65670 */
[----:B------:R-:W-:Y:S01]  /*0d90*/  NOP ;  /* 0x0000000000007918 */ /* 0x000fe20000000000 */
[----:B------:R-:W-:Y:S01]  /*0da0*/  LOP3.LUT R0, R56, 0x1f, RZ, 0xc0, !PT ;  /* 0x0000001f38007812 */ /* 0x000fe200078ec0ff */
[----:B------:R-:W-:Y:S02]  /*0db0*/  UISETP.NE.AND UP4, UPT, UR17, URZ, UPT ;  /* 0x000000ff1100728c */ /* 0x000fe4000bf85270 */
[----:B-1----:R-:W-:-:S09]  /*0dc0*/  UISETP.EQ.U32.AND UP5, UPT, UR4, 0x1, UPT ;  /* 0x000000010400788c */ /* 0x002fd2000bfa2070 */
[----:B------:R-:W-:Y:S05]  /*0dd0*/  BRA.U !UP5, `(.L_x_15) ;  /* 0x000000010d087547 */ /* 0x000fea000b800000 */
[----:B--234-:R-:W-:Y:S01]  /*0de0*/  UCGABAR_ARV ;  /* 0x00000000000079c7 */ /* 0x01cfe20008000000 */
[----:B------:R-:W-:Y:S05]  /*0df0*/  BRA `(.L_x_16) ;  /* 0x0000000000047947 */ /* 0x000fea0003800000 */
.L_x_15:
[----:B--234-:R-:W-:Y:S01]  /*0e00*/  NOP ;  /* 0x0000000000007918 */ /* 0x01cfe20000000000 */
.L_x_16:
[----:B------:R-:W1:Y:S01]  /*0e10*/  S2UR UR7, SR_CTAID.X ;  /* 0x00000000000779c3 */ /* 0x000e620000002500 */
[----:B------:R-:W-:-:S05]  /*0e20*/  CS2R.32 R47, SR_CgaSize ;  /* 0x00000000002f7805 */ /* 0x000fca0000008a00 */
[----:B------:R-:W-:-:S05]  /*0e30*/  IMAD R47, R47, -0xa0, RZ ;  /* 0xffffff602f2f7824 */ /* 0x000fca00078e02ff */
[----:B------:R-:W-:-:S14]  /*0e40*/  R2UR UR5, R47 ;  /* 0x000000002f0572ca */ /* 0x000fdc00000e0000 */
[----:B------:R-:W2:Y:S01]  /*0e50*/  LDCU UR5, c[0x0][UR5+0x2b0] ;  /* 0x00005600050577ac */ /* 0x000ea20008000800 */
[----:B------:R-:W-:-:S05]  /*0e60*/  CS2R.32 R47, SR_CgaSize ;  /* 0x00000000002f7805 */ /* 0x000fca0000008a00 */
[----:B------:R-:W-:-:S05]  /*0e70*/  IMAD R47, R47, -0xa0, RZ ;  /* 0xffffff602f2f7824 */ /* 0x000fca00078e02ff */
[----:B------:R-:W-:-:S14]  /*0e80*/  R2UR UR4, R47 ;  /* 0x000000002f0472ca */ /* 0x000fdc00000e0000 */
[----:B------:R-:W3:Y:S01]  /*0e90*/  LDCU UR4, c[0x0][UR4+0x2b4] ;  /* 0x00005680040477ac */ /* 0x000ee20008000800 */
[----:B------:R-:W4:Y:S01]  /*0ea0*/  S2UR UR8, SR_CTAID.Y ;  /* 0x00000000000879c3 */ /* 0x000f220000002600 */
[----:B------:R-:W-:-:S05]  /*0eb0*/  CS2R.32 R47, SR_CgaSize ;  /* 0x00000000002f7805 */ /* 0x000fca0000008a00 */
[----:B------:R-:W-:-:S05]  /*0ec0*/  IMAD R47, R47, -0xa0, RZ ;  /* 0xffffff602f2f7824 */ /* 0x000fca00078e02ff */
[----:B------:R-:W-:-:S14]  /*0ed0*/  R2UR UR9, R47 ;  /* 0x000000002f0972ca */ /* 0x000fdc00000e0000 */
[----:B------:R-:W3:Y:S01]  /*0ee0*/  LDCU UR9, c[0x0][UR9+0x2a0] ;  /* 0x00005400090977ac */ /* 0x000ee20008000800 */
[----:B------:R-:W3:Y:S01]  /*0ef0*/  LDCU UR21, c[0x0][0xb24] ;  /* 0x00016480ff1577ac */ /* 0x000ee20008000800 */
[----:B------:R-:W1:Y:S01]  /*0f00*/  S2UR UR36, SR_CTAID.Z ;  /* 0x00000000002479c3 */ /* 0x000e620000002700 */
[----:B------:R-:W-:-:S05]  /*0f10*/  CS2R.32 R47, SR_CgaSize ;  /* 0x00000000002f7805 */ /* 0x000fca0000008a00 */
[----:B------:R-:W-:-:S05]  /*0f20*/  IMAD R47, R47, -0xa0, RZ ;  /* 0xffffff602f2f7824 */ /* 0x000fca00078e02ff */
[----:B------:R-:W-:-:S14]  /*0f30*/  R2UR UR63, R47 ;  /* 0x000000002f3f72ca */ /* 0x000fdc00000e0000 */
[----:B------:R-:W3:Y:S01]  /*0f40*/  LDCU UR63, c[0x0][UR63+0x2a4] ;  /* 0x000054803f3f77ac */ /* 0x000ee20008000800 */
[----:B------:R-:W3:Y:S01]  /*0f50*/  LDCU UR42, c[0x0][0xb24] ;  /* 0x00016480ff2a77ac */ /* 0x000ee20008000800 */
[----:B-1----:R-:W-:Y:S01]  /*0f60*/  I2FP.F32.U32 R3, UR7 ;  /* 0x0000000700037c45 */ /* 0x002fe20008201000 */
[----:B------:R-:W1:Y:S04]  /*0f70*/  LDCU UR28, c[0x0][0xb30] ;  /* 0x00016600ff1c77ac */ /* 0x000e680008000800 */
[----:B--2---:R-:W-:Y:S01]  /*0f80*/  FMUL R3, R3, UR5 ;  /* 0x0000000503037c20 */ /* 0x004fe20008400000 */
[----:B------:R-:W-:Y:S01]  /*0f90*/  USHF.L.U32 UR26, UR47, 0xb, URZ ;  /* 0x0000000b2f1a7899 */ /* 0x000fe200080006ff */
[----:B----4-:R-:W-:Y:S01]  /*0fa0*/  I2FP.F32.U32 R2, UR8 ;  /* 0x0000000800027c45 */ /* 0x010fe20008201000 */
[----:B---3--:R-:W-:-:S03]  /*0fb0*/  UISETP.GE.AND UP2, UPT, UR21, 0x1, UPT ;  /* 0x000000011500788c */ /* 0x008fc6000bf46270 */
[----:B------:R-:W2:Y:S01]  /*0fc0*/  F2I.U32.TRUNC.NTZ R3, R3 ;  /* 0x0000000300037305 */ /* 0x000ea2000020f000 */
[----:B------:R-:W-:Y:S01]  /*0fd0*/  UMOV UR16, UR7 ;  /* 0x0000000700107c82 */ /* 0x000fe20008000000 */
[----:B------:R-:W-:Y:S01]  /*0fe0*/  FMUL R2, R2, UR4 ;  /* 0x0000000402027c20 */ /* 0x000fe20008400000 */
[----:B------:R-:W-:-:S05]  /*0ff0*/  UMOV UR20, UR8 ;  /* 0x0000000800147c82 */ /* 0x000fca0008000000 */
[----:B------:R-:W3:Y:S01]  /*1000*/  F2I.U32.TRUNC.NTZ R2, R2 ;  /* 0x0000000200027305 */ /* 0x000ee2000020f000 */
[----:B--2---:R-:W-:Y:S02]  /*1010*/  R2UR UR4, R3 ;  /* 0x00000000030472ca */ /* 0x004fe400000e0000 */
[----:B---3--:R-:W-:Y:S02]  /*1020*/  R2UR UR6, R2 ;  /* 0x00000000020672ca */ /* 0x008fe400000e0000 */
[----:B------:R-:W-:-:S09]  /*1030*/  PRMT R2, RZ, 0x7610, R2 ;  /* 0x00007610ff027816 */ /* 0x000fd20000000002 */
[----:B------:R-:W-:-:S04]  /*1040*/  UIADD3 UR5, UPT, UPT, -UR4, URZ, URZ ;  /* 0x000000ff04057290 */ /* 0x000fc8000fffe1ff */
[----:B------:R-:W-:Y:S02]  /*1050*/  UIMAD UR5, UR9, UR5, UR7 ;  /* 0x00000005090572a4 */ /* 0x000fe4000f8e0207 */
[----:B------:R-:W-:-:S04]  /*1060*/  UIADD3 UR4, UPT, UPT, -UR6, URZ, URZ ;  /* 0x000000ff06047290 */ /* 0x000fc8000fffe1ff */
[----:B------:R-:W-:Y:S01]  /*1070*/  IMAD.U32 R47, RZ, RZ, UR5 ;  /* 0x00000005ff2f7e24 */ /* 0x000fe2000f8e00ff */
[----:B------:R-:W-:Y:S01]  /*1080*/  UIMAD UR63, UR63, UR4, UR8 ;  /* 0x000000043f3f72a4 */ /* 0x000fe2000f8e0208 */
[----:B-1----:R-:W-:Y:S11]  /*1090*/  BRA.U UP4, `(.L_x_17) ;  /* 0x0000000104287547 */ /* 0x002ff6000b800000 */
[----:B------:R-:W-:Y:S01]  /*10a0*/  R2UR UR4, R47 ;  /* 0x000000002f0472ca */ /* 0x000fe200000e0000 */
[----:B------:R-:W-:Y:S02]  /*10b0*/  UISETP.NE.AND UP0, UPT, UR63, URZ, UPT ;  /* 0x000000ff3f00728c */ /* 0x000fe4000bf05270 */
[----:B------:R-:W-:-:S10]  /*10c0*/  UISETP.NE.AND UP1, UPT, UR63, 0x1, UPT ;  /* 0x000000013f00788c */ /* 0x000fd4000bf25270 */
[----:B------:R-:W-:-:S04]  /*10d0*/  UISETP.EQ.OR UP0, UPT, UR4, URZ, !UP0 ;  /* 0x000000ff0400728c */ /* 0x000fc8000c702670 */
[----:B------:R-:W-:Y:S02]  /*10e0*/  USEL UR5, URZ, 0x1, !UP0 ;  /* 0x00000001ff057887 */ /* 0x000fe4000c000000 */
[----:B------:R-:W-:Y:S02]  /*10f0*/  UISETP.NE.AND UP0, UPT, UR4, URZ, UPT ;  /* 0x000000ff0400728c */ /* 0x000fe4000bf05270 */
[----:B------:R-:W-:-:S04]  /*1100*/  USEL UR4, URZ, 0x2, UP1 ;  /* 0x00000002ff047887 */ /* 0x000fc80008800000 */
[----:B------:R-:W-:-:S04]  /*1110*/  USEL UR4, UR4, 0x2, UP0 ;  /* 0x0000000204047887 */ /* 0x000fc80008000000 */
[----:B------:R-:W-:-:S06]  /*1120*/  UIADD3 UR4, UPT, UPT, UR5, UR4, URZ ;  /* 0x0000000405047290 */ /* 0x000fcc000fffe0ff */
[----:B------:R-:W-:Y:S02]  /*1130*/  MOV R2, UR4 ;  /* 0x0000000400027c02 */ /* 0x000fe40008000f00 */
.L_x_17:
[----:B------:R-:W-:Y:S05]  /*1140*/  BRA.U !UP2, `(.L_x_18) ;  /* 0x000000010ad47547 */ /* 0x000fea000b800000 */
[----:B------:R-:W1:Y:S01]  /*1150*/  LDCU.128 UR12, c[0x0][0xb10] ;  /* 0x00016200ff0c77ac */ /* 0x000e620008000c00 */
[----:B------:R-:W2:Y:S01]  /*1160*/  LDCU UR6, c[0x0][0x370] ;  /* 0x00006e00ff0677ac */ /* 0x000ea20008000800 */
[----:B------:R-:W3:Y:S01]  /*1170*/  LDCU UR5, c[0x0][0x374] ;  /* 0x00006e80ff0577ac */ /* 0x000ee20008000800 */
[----:B------:R-:W4:Y:S01]  /*1180*/  LDCU UR27, c[0x0][0xb0c] ;  /* 0x00016180ff1b77ac */ /* 0x000f220008000800 */
[----:B------:R-:W4:Y:S01]  /*1190*/  LDCU UR4, c[0x0][0xb20] ;  /* 0x00016400ff0477ac */ /* 0x000f220008000800 */
[----:B------:R-:W4:Y:S01]  /*11a0*/  LDCU.64 UR8, c[0x0][0xb28] ;  /* 0x00016500ff0877ac */ /* 0x000f220008000a00 */
[----:B-1----:R-:W-:Y:S02]  /*11b0*/  UISETP.NE.AND UP0, UPT, UR14, 0x1, UPT ;  /* 0x000000010e00788c */ /* 0x002fe4000bf05270 */
[----:B---3--:R-:W-:Y:S02]  /*11c0*/  UIMAD.WIDE.U32 UR10, UR5, UR15, URZ ;  /* 0x0000000f050a72a5 */ /* 0x008fe4000f8e00ff */
[----:B--2---:R-:W-:-:S02]  /*11d0*/  UIMAD.WIDE.U32 UR22, UR6, UR12, URZ ;  /* 0x0000000c061672a5 */ /* 0x004fc4000f8e00ff */
[----:B----4-:R-:W-:Y:S02]  /*11e0*/  UISETP.NE.AND UP1, UPT, UR27, 0x1, UPT ;  /* 0x000000011b00788c */ /* 0x010fe4000bf25270 */
[----:B------:R-:W-:Y:S01]  /*11f0*/  UISETP.NE.AND UP2, UPT, UR21, 0x1, UPT ;  /* 0x000000011500788c */ /* 0x000fe2000bf45270 */
[----:B------:R-:W-:Y:S02]  /*1200*/  UMOV UR10, UR11 ;  /* 0x0000000b000a7c82 */ /* 0x000fe40008000000 */
[----:B------:R-:W-:Y:S01]  /*1210*/  UMOV UR22, UR23 ;  /* 0x0000001700167c82 */ /* 0x000fe20008000000 */
[----:B------:R-:W-:Y:S02]  /*1220*/  @UP0 USHF.R.U32.HI UR5, URZ, UR4, UR10 ;  /* 0x00000004ff050299 */ /* 0x000fe4000801160a */
[----:B------:R-:W-:Y:S02]  /*1230*/  UIMAD.WIDE.U32 UR24, UR20, UR15, URZ ;  /* 0x0000000f141872a5 */ /* 0x000fe4000f8e00ff */
[----:B------:R-:W-:-:S02]  /*1240*/  UIMAD.WIDE.U32 UR10, UR5, UR8, URZ ;  /* 0x00000008050a72a5 */ /* 0x000fc4000f8e00ff */
[----:B------:R-:W-:Y:S02]  /*1250*/  @UP1 USHF.R.U32.HI UR6, URZ, UR13, UR22 ;  /* 0x0000000dff061299 */ /* 0x000fe40008011616 */
[----:B------:R-:W-:Y:S02]  /*1260*/  UIMAD.WIDE.U32 UR18, UR16, UR12, URZ ;  /* 0x0000000c101272a5 */ /* 0x000fe4000f8e00ff */
[----:B------:R-:W-:Y:S01]  /*1270*/  UIMAD.WIDE.U32 UR22, UR6, UR8, URZ ;  /* 0x00000008061672a5 */ /* 0x000fe2000f8e00ff */
[----:B------:R-:W-:Y:S01]  /*1280*/  UMOV UR24, UR25 ;  /* 0x0000001900187c82 */ /* 0x000fe20008000000 */
[----:B------:R-:W-:Y:S01]  /*1290*/  UMOV UR10, UR11 ;  /* 0x0000000b000a7c82 */ /* 0x000fe20008000000 */
[----:B------:R-:W-:Y:S02]  /*12a0*/  USHF.R.U32.HI UR24, URZ, UR4, UR24 ;  /* 0x00000004ff187299 */ /* 0x000fe40008011618 */
[----:B------:R-:W-:Y:S02]  /*12b0*/  @UP2 USHF.R.U32.HI UR5, URZ, UR9, UR10 ;  /* 0x00000009ff052299 */ /* 0x000fe4000801160a */
[----:B------:R-:W-:Y:S01]  /*12c0*/  UMOV UR7, UR23 ;  /* 0x0000001700077c82 */ /* 0x000fe20008000000 */
[----:B------:R-:W-:Y:S01]  /*12d0*/  UMOV UR18, UR19 ;  /* 0x0000001300127c82 */ /* 0x000fe20008000000 */
[----:B------:R-:W-:-:S02]  /*12e0*/  @UP2 USHF.R.U32.HI UR6, URZ, UR9, UR7 ;  /* 0x00000009ff062299 */ /* 0x000fc40008011607 */
[----:B------:R-:W-:Y:S02]  /*12f0*/  USHF.R.U32.HI UR13, URZ, UR13, UR18 ;  /* 0x0000000dff0d7299 */ /* 0x000fe40008011612 */
[----:B------:R-:W-:Y:S02]  /*1300*/  USEL UR4, UR20, UR24, !UP0 ;  /* 0x0000001814047287 */ /* 0x000fe4000c000000 */
[----:B------:R-:W-:Y:S02]  /*1310*/  UIMAD UR7, UR5, UR21, URZ ;  /* 0x00000015050772a4 */ /* 0x000fe4000f8e02ff */
[----:B------:R-:W-:Y:S02]  /*1320*/  USEL UR5, UR16, UR13, !UP1 ;  /* 0x0000000d10057287 */ /* 0x000fe4000c800000 */
[----:B------:R-:W-:Y:S02]  /*1330*/  UIMAD UR12, UR6, UR21, URZ ;  /* 0x00000015060c72a4 */ /* 0x000fe4000f8e02ff */
[----:B------:R-:W-:-:S02]  /*1340*/  UISETP.GE.AND UP0, UPT, UR4, UR7, UPT ;  /* 0x000000070400728c */ /* 0x000fc4000bf06270 */
[----:B------:R-:W-:Y:S02]  /*1350*/  UIMAD.WIDE.U32 UR10, UR4, UR8, URZ ;  /* 0x00000008040a72a5 */ /* 0x000fe4000f8e00ff */
[----:B------:R-:W-:Y:S02]  /*1360*/  UISETP.GE.OR UP0, UPT, UR5, UR12, UP0 ;  /* 0x0000000c0500728c */ /* 0x000fe40008706670 */
[----:B------:R-:W-:Y:S02]  /*1370*/  UIMAD.WIDE.U32 UR12, UR5, UR8, URZ ;  /* 0x00000008050c72a5 */ /* 0x000fe4000f8e00ff */
[----:B------:R-:W-:Y:S01]  /*1380*/  UIADD3 UR10, UPT, UPT, -UR4, URZ, URZ ;  /* 0x000000ff040a7290 */ /* 0x000fe2000fffe1ff */
[----:B------:R-:W-:Y:S01]  /*1390*/  UMOV UR8, UR11 ;  /* 0x0000000b00087c82 */ /* 0x000fe20008000000 */
[----:B------:R-:W-:Y:S02]  /*13a0*/  UIADD3 UR11, UPT, UPT, -UR5, URZ, URZ ;  /* 0x000000ff050b7290 */ /* 0x000fe4000fffe1ff */
[----:B------:R-:W-:-:S03]  /*13b0*/  USHF.R.U32.HI UR8, URZ, UR9, UR8 ;  /* 0x00000009ff087299 */ /* 0x000fc60008011608 */
[----:B------:R-:W-:Y:S01]  /*13c0*/  @!UP0 UMOV UR7, UR13 ;  /* 0x0000000d00078c82 */ /* 0x000fe20008000000 */
[----:B------:R-:W-:Y:S02]  /*13d0*/  UIMAD UR20, UR14, UR10, UR20 ;  /* 0x0000000a0e1472a4 */ /* 0x000fe4000f8e0214 */
[----:B------:R-:W-:Y:S02]  /*13e0*/  USEL UR8, UR4, UR8, !UP2 ;  /* 0x0000000804087287 */ /* 0x000fe4000d000000 */
[----:B------:R-:W-:Y:S02]  /*13f0*/  @!UP0 USHF.R.U32.HI UR7, URZ, UR9, UR7 ;  /* 0x00000009ff078299 */ /* 0x000fe40008011607 */
[----:B------:R-:W-:Y:S02]  /*1400*/  UIADD3 UR9, UPT, UPT, -UR8, URZ, URZ ;  /* 0x000000ff08097290 */ /* 0x000fe4000fffe1ff */
[----:B------:R-:W-:Y:S02]  /*1410*/  @!UP0 USEL UR7, UR5, UR7, !UP2 ;  /* 0x0000000705078287 */ /* 0x000fe4000d000000 */
[----:B------:R-:W-:-:S02]  /*1420*/  UIMAD UR9, UR21, UR9, UR4 ;  /* 0x00000009150972a4 */ /* 0x000fc4000f8e0204 */
[----:B------:R-:W-:Y:S02]  /*1430*/  @!UP0 UIADD3 UR8, UPT, UPT, UR8, -UR7, URZ ;  /* 0x8000000708088290 */ /* 0x000fe4000fffe0ff */
[----:B------:R-:W-:Y:S02]  /*1440*/  @!UP0 UIMAD UR6, UR9, UR6, UR7 ;  /* 0x00000006090682a4 */ /* 0x000fe4000f8e0207 */
[----:B------:R-:W-:Y:S02]  /*1450*/  @!UP0 UIMAD UR4, UR8, UR21, UR5 ;  /* 0x00000015080482a4 */ /* 0x000fe4000f8e0205 */
[----:B------:R-:W-:Y:S02]  /*1460*/  UIMAD UR16, UR27, UR11, UR16 ;  /* 0x0000000b1b1072a4 */ /* 0x000fe4000f8e0210 */
[----:B------:R-:W-:Y:S01]  /*1470*/  UIMAD UR20, UR4, UR14, UR20 ;  /* 0x0000000e041472a4 */ /* 0x000fe2000f8e0214 */
[----:B------:R-:W-:Y:S02]  /*1480*/  @!UP0 UMOV UR5, UR6 ;  /* 0x0000000600058c82 */ /* 0x000fe40008000000 */
[----:B------:R-:W-:-:S12]  /*1490*/  UIMAD UR16, UR5, UR27, UR16 ;  /* 0x0000001b051072a4 */ /* 0x000fd8000f8e0210 */
.L_x_18:
[----:B------:R-:W-:Y:S02]  /*14a0*/  UISETP.NE.AND UP1, UPT, UR28, 0x1, UPT ;  /* 0x000000011c00788c */ /* 0x000fe4000bf25270 */
[----:B------:R-:W-:Y:S02]  /*14b0*/  UISETP.NE.AND UP0, UPT, UR17, 0x2, UPT ;  /* 0x000000021100788c */ /* 0x000fe4000bf05270 */
[----:B------:R-:W-:-:S05]  /*14c0*/  ULOP3.LUT UR23, UR26, 0x800, URZ, 0xc0, !UPT ;  /* 0x000008001a177892 */ /* 0x000fca000f8ec0ff */
[----:B------:R-:W-:Y:S07]  /*14d0*/  BRA.U UP1, `(.L_x_19) ;  /* 0x0000000101447547 */ /* 0x000fee000b800000 */
[----:B------:R-:W1:Y:S01]  /*14e0*/  LDCU.128 UR8, c[0x0][0xb10] ;  /* 0x00016200ff0877ac */ /* 0x000e620008000c00 */
[----:B------:R-:W2:Y:S01]  /*14f0*/  LDCU UR12, c[0x0][0xb0c] ;  /* 0x00016180ff0c77ac */ /* 0x000ea20008000800 */
[----:B------:R-:W3:Y:S01]  /*1500*/  LDCU UR13, c[0x0][0xb20] ;  /* 0x00016400ff0d77ac */ /* 0x000ee20008000800 */
[----:B-1----:R-:W-:Y:S02]  /*1510*/  UIMAD.WIDE.U32 UR6, UR16, UR8, URZ ;  /* 0x00000008100672a5 */ /* 0x002fe4000f8e00ff */
[----:B------:R-:W-:Y:S02]  /*1520*/  UIMAD.WIDE.U32 UR4, UR20, UR11, URZ ;  /* 0x0000000b140472a5 */ /* 0x000fe4000f8e00ff */
[----:B--2---:R-:W-:Y:S02]  /*1530*/  UISETP.NE.AND UP2, UPT, UR12, 0x1, UPT ;  /* 0x000000010c00788c */ /* 0x004fe4000bf45270 */
[----:B------:R-:W-:Y:S01]  /*1540*/  UISETP.NE.AND UP1, UPT, UR10, 0x1, UPT ;  /* 0x000000010a00788c */ /* 0x000fe2000bf25270 */
[----:B------:R-:W-:-:S02]  /*1550*/  UMOV UR6, UR7 ;  /* 0x0000000700067c82 */ /* 0x000fc40008000000 */
[----:B------:R-:W-:Y:S01]  /*1560*/  UMOV UR4, UR5 ;  /* 0x0000000500047c82 */ /* 0x000fe20008000000 */
[----:B------:R-:W-:Y:S02]  /*1570*/  USHF.R.U32.HI UR6, URZ, UR9, UR6 ;  /* 0x00000009ff067299 */ /* 0x000fe40008011606 */
[----:B---3--:R-:W-:Y:S02]  /*1580*/  USHF.R.U32.HI UR4, URZ, UR13, UR4 ;  /* 0x0000000dff047299 */ /* 0x008fe40008011604 */
[----:B------:R-:W-:Y:S02]  /*1590*/  USEL UR5, UR16, UR6, !UP2 ;  /* 0x0000000610057287 */ /* 0x000fe4000d000000 */
[----:B------:R-:W-:-:S04]  /*15a0*/  USEL UR4, UR20, UR4, !UP1 ;  /* 0x0000000414047287 */ /* 0x000fc8000c800000 */
[----:B------:R-:W-:Y:S02]  /*15b0*/  UIADD3 UR6, UPT, UPT, UR5, -UR4, URZ ;  /* 0x8000000405067290 */ /* 0x000fe4000fffe0ff */
[----:B------:R-:W-:Y:S02]  /*15c0*/  UIADD3 UR4, UPT, UPT, -UR5, UR4, URZ ;  /* 0x0000000405047290 */ /* 0x000fe4000fffe1ff */
[----:B------:R-:W-:Y:S02]  /*15d0*/  UIMAD UR20, UR6, UR10, UR20 ;  /* 0x0000000a061472a4 */ /* 0x000fe4000f8e0214 */
[----:B------:R-:W-:-:S12]  /*15e0*/  UIMAD UR16, UR4, UR12, UR16 ;  /* 0x0000000c041072a4 */ /* 0x000fd8000f8e0210 */
.L_x_19:
[----:B------:R-:W-:Y:S05]  /*15f0*/  BRA.U !UP5, `(.L_x_20) ;  /* 0x000000010d0c7547 */ /* 0x000fea000b800000 */
[----:B------:R-:W-:Y:S01]  /*1600*/  UCGABAR_WAIT ;  /* 0x0000000000007dc7 */ /* 0x000fe20008000000 */
[----:B------:R-:W-:Y:S01]  /*1610*/  CCTL.IVALL ;  /* 0x00000000ff00798f */ /* 0x000fe20002000000 */
[----:B------:R-:W-:Y:S05]  /*1620*/  BRA `(.L_x_21) ;  /* 0x0000000000047947 */ /* 0x000fea0003800000 */
.L_x_20:
[----:B------:R-:W-:Y:S06]  /*1630*/  BAR.SYNC.DEFER_BLOCKING 0x0 ;  /* 0x0000000000007b1d */ /* 0x000fec0000010000 */
.L_x_21:
[----:B------:R-:W-:Y:S05]  /*1640*/  BRA.U UP0, `(.L_x_22) ;  /* 0x0000001500207547 */ /* 0x000fea000b800000 */
[----:B------:R-:W1:Y:S01]  /*1650*/  LDCU UR6, c[0x0][0x38c] ;  /* 0x00007180ff0677ac */ /* 0x000e620008000800 */
[----:B------:R-:W-:Y:S01]  /*1660*/  PLOP3.LUT P1, PT, PT, PT, UP3, 0x80, 0x8 ;  /* 0x000000000008781c */ /* 0x000fe20003f2f038 */
[----:B------:R-:W-:Y:S01]  /*1670*/  IMAD.MOV.U32 R12, RZ, RZ, 0x1 ;  /* 0x00000001ff0c7424 */ /* 0x000fe200078e00ff */
[----:B------:R-:W-:Y:S01]  /*1680*/  ISETP.EQ.OR P2, PT, R0, RZ, P3 ;  /* 0x000000ff0000720c */ /* 0x000fe20001f42670 */
[----:B------:R-:W-:Y:S01]  /*1690*/  UISETP.NE.AND UP1, UPT, UR17, URZ, UPT ;  /* 0x000000ff1100728c */ /* 0x000fe2000bf25270 */
[----:B------:R-:W-:Y:S02]  /*16a0*/  PLOP3.LUT P1, PT, P1, PT, PT, 0x8, 0x80 ;  /* 0x000000000080781c */ /* 0x000fe40000f2e170 */
[----:B------:R-:W-:Y:S01]  /*16b0*/  CS2R R10, SRZ ;  /* 0x00000000000a7805 */ /* 0x000fe2000001ff00 */
[----:B------:R-:W-:Y:S01]  /*16c0*/  IMAD.MOV.U32 R9, RZ, RZ, RZ ;  /* 0x000000ffff097224 */ /* 0x000fe200078e00ff */
[----:B------:R-:W2:Y:S01]  /*16d0*/  LDCU UR43, c[0x0][0x370] ;  /* 0x00006e00ff2b77ac */ /* 0x000ea20008000800 */
[----:B------:R-:W-:Y:S01]  /*16e0*/  IMAD.MOV.U32 R8, RZ, RZ, 0x1 ;  /* 0x00000001ff087424 */ /* 0x000fe200078e00ff */
[----:B------:R-:W3:Y:S01]  /*16f0*/  LDCU.64 UR38, c[0x0][0x348] ;  /* 0x00006900ff2677ac */ /* 0x000ee20008000a00 */
[----:B------:R-:W-:-:S02]  /*1700*/  USHF.R.U32.HI UR48, URZ, 0x6, UR23 ;  /* 0x00000006ff307899 */ /* 0x000fc40008011617 */
[----:B-1----:R-:W-:Y:S02]  /*1710*/  UIADD3 UR5, UPT, UPT, UR6, 0x7f, URZ ;  /* 0x0000007f06057890 */ /* 0x002fe4000fffe0ff */
[----:B------:R-:W-:Y:S02]  /*1720*/  UIADD3 UR49, UPT, UPT, UR6, 0xfe, URZ ;  /* 0x000000fe06317890 */ /* 0x000fe4000fffe0ff */
[----:B------:R-:W-:Y:S01]  /*1730*/  USHF.R.S32.HI UR4, URZ, 0x1f, UR5 ;  /* 0x0000001fff047899 */ /* 0x000fe20008011405 */
[----:B------:R-:W1:Y:S03]  /*1740*/  LDCU UR41, c[0x0][0x374] ;  /* 0x00006e80ff2977ac */ /* 0x000e660008000800 */
[----:B------:R-:W-:Y:S02]  /*1750*/  ULEA.HI UR4, UR4, UR5, URZ, 0x7 ;  /* 0x0000000504047291 */ /* 0x000fe4000f8f38ff */
[----:B------:R-:W-:-:S02]  /*1760*/  USEL UR29, UR40, 0x2, UP1 ;  /* 0x00000002281d7887 */ /* 0x000fc40008800000 */
[----:B------:R-:W-:Y:S02]  /*1770*/  USHF.R.S32.HI UR45, URZ, 0x7, UR4 ;  /* 0x00000007ff2d7899 */ /* 0x000fe40008011404 */
[----:B------:R-:W-:Y:S02]  /*1780*/  UIADD3 UR4, UPT, UPT, UR6, -0x1, URZ ;  /* 0xffffffff06047890 */ /* 0x000fe4000fffe0ff */
[----:B------:R-:W-:Y:S02]  /*1790*/  UISETP.LT.U32.AND UP0, UPT, UR45, 0x4, UPT ;  /* 0x000000042d00788c */ /* 0x000fe4000bf01070 */
[----:B------:R-:W-:Y:S02]  /*17a0*/  UISETP.GE.U32.AND UP2, UPT, UR4, -0xff, UPT ;  /* 0xffffff010400788c */ /* 0x000fe4000bf46070 */
[----:B------:R-:W-:Y:S01]  /*17b0*/  USEL UR44, UR45, 0x4, UP0 ;  /* 0x000000042d2c7887 */ /* 0x000fe20008000000 */
[----:B------:R-:W-:-:S03]  /*17c0*/  UMOV UR21, URZ ;  /* 0x000000ff00157c82 */ /* 0x000fc60008000000 */
[----:B------:R-:W-:Y:S02]  /*17d0*/  UIADD3 UR22, UPT, UPT, UR44, -0x1, URZ ;  /* 0xffffffff2c167890 */ /* 0x000fe4000fffe0ff */
[----:B------:R-:W-:-:S03]  /*17e0*/  UIADD3 UR46, UPT, UPT, UR45, -UR44, URZ ;  /* 0x8000002c2d2e7290 */ /* 0x000fc6000fffe0ff */
[----:B------:R-:W-:-:S04]  /*17f0*/  @UP2 UIADD3 UR22, UPT, UPT, UR44, URZ, URZ ;  /* 0x000000ff2c162290 */ /* 0x000fc8000fffe0ff */
[----:B-123--:R-:W-:-:S12]  /*1800*/  UIADD3 UR22, UPT, UPT, UR22, 0x1, URZ ;  /* 0x0000000116167890 */ /* 0x00efd8000fffe0ff */
.L_x_42:
[----:B------:R-:W-:Y:S01]  /*1810*/  UISETP.NE.AND UP0, UPT, UR47, URZ, UPT ;  /* 0x000000ff2f00728c */ /* 0x000fe2000bf05270 */
[----:B------:R-:W1:Y:S08]  /*1820*/  S2UR UR47, SR_CgaCtaId ;  /* 0x00000000002f79c3 */ /* 0x000e700000008800 */
[----:B------:R-:W-:Y:S05]  /*1830*/  BRA.U UP0, `(.L_x_23) ;  /* 0x0000000100347547 */ /* 0x000fea000b800000 */
[----:B------:R-:W2:Y:S01]  /*1840*/  S2R R0, SR_CgaCtaId ;  /* 0x0000000000007919 */ /* 0x000ea20000008800 */
[----:B------:R-:W-:-:S04]  /*1850*/  MOV R2, 0x400 ;  /* 0x0000040000027802 */ /* 0x000fc80000000f00 */
[----:B--2---:R-:W-:Y:S02]  /*1860*/  LEA R0, R0, R2, 0x18 ;  /* 0x0000000200007211 */ /* 0x004fe400078ec0ff */
[----:B------:R-:W-:-:S03]  /*1870*/  SHF.L.U32 R2, R8, 0x1f, RZ ;  /* 0x0000001f08027819 */ /* 0x000fc600000006ff */
[----:B------:R-:W-:-:S04]  /*1880*/  IMAD R0, R9, 0x8, R0 ;  /* 0x0000000809007824 */ /* 0x000fc800078e0200 */
[----:B------:R-:W2:Y:S02]  /*1890*/  SYNCS.PHASECHK.TRANS64.TRYWAIT P0, [R0+URZ+0x100], R2 ;  /* 0x00010002000075a7 */ /* 0x000ea400080011ff */
[----:B--2---:R-:W-:Y:S05]  /*18a0*/  @!P0 BRA `(.L_x_24) ;  /* 0x0000006c00fc8947 */ /* 0x004fea0003800000 */
.L_x_138:
[----:B------:R-:W-:Y:S01]  /*18b0*/  VIADD R9, R9, 0x1 ;  /* 0x0000000109097836 */ /* 0x000fe20000000000 */
[----:B------:R2:W-:Y:S04]  /*18c0*/  SYNCS.ARRIVE.TRANS64.A1T0 RZ, [R0+URZ+0xf0], RZ ;  /* 0x0000f0ff00ff79a7 */ /* 0x0005e800081000ff */
[----:B------:R-:W-:-:S04]  /*18d0*/  ISETP.NE.AND P0, PT, R9, 0x2, PT ;  /* 0x000000020900780c */ /* 0x000fc80003f05270 */
[----:B------:R-:W-:Y:S02]  /*18e0*/  SEL R9, R9, RZ, P0 ;  /* 0x000000ff09097207 */ /* 0x000fe40000000000 */
[----:B--2---:R-:W-:-:S04]  /*18f0*/  SEL R0, RZ, 0x1, P0 ;  /* 0x00000001ff007807 */ /* 0x004fc80000000000 */
[----:B------:R-:W-:-:S07]  /*1900*/  LOP3.LUT R8, R8, R0, RZ, 0x3c, !PT ;  /* 0x0000000008087212 */ /* 0x000fce00078e3cff */
.L_x_23:
[----:B------:R-:W-:Y:S01]  /*1910*/  UMOV UR13, 0x400 ;  /* 0x00000400000d7882 */ /* 0x000fe20000000000 */
[----:B------:R-:W-:Y:S01]  /*1920*/  SHF.L.U32 R0, R12, 0x1f, RZ ;  /* 0x0000001f0c007819 */ /* 0x000fe200000006ff */
[----:B-1----:R-:W-:Y:S02]  /*1930*/  ULEA UR13, UR47, UR13, 0x18 ;  /* 0x0000000d2f0d7291 */ /* 0x002fe4000f8ec0ff */
[----:B------:R-:W-:Y:S02]  /*1940*/  UISETP.GE.U32.AND UP0, UPT, UR49, 0xff, UPT ;  /* 0x000000ff3100788c */ /* 0x000fe4000bf06070 */
[----:B------:R-:W-:Y:S02]  /*1950*/  ULEA UR4, UR21, UR13, 0x3 ;  /* 0x0000000d15047291 */ /* 0x000fe4000f8e18ff */
[----:B------:R-:W-:Y:S02]  /*1960*/  USHF.L.U32 UR19, UR20, 0x7, URZ ;  /* 0x0000000714137899 */ /* 0x000fe400080006ff */
[----:B------:R-:W-:Y:S01]  /*1970*/  ULEA UR35, UR16, UR48, 0x6 ;  /* 0x0000003010237291 */ /* 0x000fe2000f8e30ff */
[----:B------:R-:W-:-:S04]  /*1980*/  UMOV UR14, URZ ;  /* 0x000000ff000e7c82 */ /* 0x000fc80008000000 */
[----:B------:R1:W2:Y:S01]  /*1990*/  SYNCS.PHASECHK.TRANS64.TRYWAIT P0, [UR4+0x20], R0 ;  /* 0x00002000ff0075a7 */ /* 0x0002a20008001104 */
[----:B------:R-:W-:Y:S06]  /*19a0*/  BRA.U !UP0, `(.L_x_25) ;  /* 0x0000000108f07547 */ /* 0x000fec000b800000 */
[----:B------:R-:W-:Y:S01]  /*19b0*/  UMOV UR15, URZ ;  /* 0x000000ff000f7c82 */ /* 0x000fe20008000000 */
[----:B------:R-:W-:-:S05]  /*19c0*/  UMOV UR4, UR21 ;  /* 0x0000001500047c82 */ /* 0x000fca0008000000 */
.L_x_31:
[----:B------:R-:W-:Y:S01]  /*19d0*/  ULEA UR33, UR4, UR13, 0x3 ;  /* 0x0000000d04217291 */ /* 0x000fe2000f8e18ff */
[----:B--2---:R-:W-:Y:S01]  /*19e0*/  @!P3 MOV R2, 0xc000 ;  /* 0x0000c0000002b802 */ /* 0x004fe20000000f00 */
[----:B--2-4-:R-:W-:Y:S10]  /*19f0*/  @P0 BRA `(.L_x_26) ;  /* 0x00000000000c0947 */ /* 0x014ff40003800000 */
[----:B------:R-:W-:-:S04]  /*1a00*/  SHF.L.U32 R3, R12, 0x1f, RZ ;  /* 0x0000001f0c037819 */ /* 0x000fc800000006ff */
[----:B------:R-:W2:Y:S02]  /*1a10*/  SYNCS.PHASECHK.TRANS64.TRYWAIT P0, [UR33+0x20], R3 ;  /* 0x00002003ff0075a7 */ /* 0x000ea40008001121 */
[----:B--2---:R-:W-:Y:S05]  /*1a20*/  @!P0 BRA `(.L_x_27) ;  /* 0x0000006c00b08947 */ /* 0x004fea0003800000 */
.L_x_26:
[----:B------:R2:W-:Y:S01]  /*1a30*/  @!P3 SYNCS.ARRIVE.TRANS64 RZ, [UR33], R2 ;  /* 0x00000002ffffb9a7 */ /* 0x0005e20008000021 */
[----:B------:R-:W-:-:S04]  /*1a40*/  ULOP3.LUT UR5, UR29, 0x2, URZ, 0xfc, !UPT ;  /* 0x000000021d057892 */ /* 0x000fc8000f8efcff */
[----:B------:R-:W-:-:S09]  /*1a50*/  UISETP.NE.AND UP0, UPT, UR5, 0x2, UPT ;  /* 0x000000020500788c */ /* 0x000fd2000bf05270 */
[----:B------:R-:W-:Y:S05]  /*1a60*/  BRA.U UP0, `(.L_x_28) ;  /* 0x0000000100047547 */ /* 0x000fea000b800000 */
[----:B------:R-:W-:Y:S05]  /*1a70*/  BPT.TRAP 0x1 ;  /* 0x000000040000795c */ /* 0x000fea0000300000 */
.L_x_28:
[----:B------:R-:W-:Y:S04]  /*1a80*/  BSSY.RECONVERGENT B0, `(.L_x_29) ;  /* 0x0000003000007945 */ /* 0x000fe80003800200 */
[----:B------:R-:W-:Y:S05]  /*1a90*/  @P2 BRA `(.L_x_30) ;  /* 0x0000000000042947 */ /* 0x000fea0003800000 */
[----:B------:R-:W-:Y:S05]  /*1aa0*/  BPT.TRAP 0x1 ;  /* 0x000000040000795c */ /* 0x000fea0000300000 */
.L_x_30:
[----:B------:R-:W-:Y:S05]  /*1ab0*/  BSYNC.RECONVERGENT B0 ;  /* 0x0000000000007941 */ /* 0x000fea0003800200 */
.L_x_29:
[----:B------:R-:W-:Y:S02]  /*1ac0*/  UIADD3 UR5, UPT, UPT, UR4, 0x1, URZ ;  /* 0x0000000104057890 */ /* 0x000fe4000fffe0ff */
[----:B------:R-:W-:Y:S02]  /*1ad0*/  ULEA UR24, UR4, UR23, 0xd ;  /* 0x0000001704187291 */ /* 0x000fe4000f8e68ff */
[----:B------:R-:W-:Y:S02]  /*1ae0*/  UISETP.NE.AND UP0, UPT, UR5, 0x4, UPT ;  /* 0x000000040500788c */ /* 0x000fe4000bf05270 */
[----:B------:R-:W-:Y:S02]  /*1af0*/  ULEA UR8, UR4, UR13, 0xf ;  /* 0x0000000d04087291 */ /* 0x000fe4000f8e78ff */
[----:B------:R-:W-:Y:S02]  /*1b00*/  USEL UR6, URZ, 0x1, UP0 ;  /* 0x00000001ff067887 */ /* 0x000fe40008000000 */
[----:B------:R-:W-:-:S02]  /*1b10*/  USEL UR21, UR5, URZ, UP0 ;  /* 0x000000ff05157287 */ /* 0x000fc40008000000 */
[----:B------:R-:W-:Y:S02]  /*1b20*/  UIADD3 UR4, UP0, UPT, UR38, 0x180, URZ ;  /* 0x0000018026047890 */ /* 0x000fe4000ff1e0ff */
[----:B------:R-:W-:Y:S01]  /*1b30*/  ULEA UR5, UR21, UR13, 0x3 ;  /* 0x0000000d15057291 */ /* 0x000fe2000f8e18ff */
[----:B------:R-:W-:Y:S01]  /*1b40*/  LOP3.LUT R12, R12, UR6, RZ, 0x3c, !PT ;  /* 0x000000060c0c7c12 */ /* 0x000fe2000f8e3cff */
[----:B------:R-:W-:Y:S02]  /*1b50*/  USHF.L.U32 UR34, UR15, 0x7, URZ ;  /* 0x000000070f227899 */ /* 0x000fe400080006ff */
[----:B------:R-:W-:Y:S01]  /*1b60*/  UIADD3 UR6, UP1, UPT, UR38, 0x80, URZ ;  /* 0x0000008026067890 */ /* 0x000fe2000ff3e0ff */
[----:B-1----:R-:W-:Y:S01]  /*1b70*/  SHF.L.U32 R0, R12, 0x1f, RZ ;  /* 0x0000001f0c007819 */ /* 0x002fe200000006ff */
[----:B------:R-:W-:Y:S02]  /*1b80*/  ULEA UR24, UR24, UR13, 0x1 ;  /* 0x0000000d18187291 */ /* 0x000fe4000f8e08ff */
[----:B------:R-:W-:Y:S01]  /*1b90*/  UIADD3 UR15, UPT, UPT, UR15, 0x1, URZ ;  /* 0x000000010f0f7890 */ /* 0x000fe2000fffe0ff */
[----:B------:R3:W4:Y:S01]  /*1ba0*/  SYNCS.PHASECHK.TRANS64.TRYWAIT P0, [UR5+0x20], R0 ;  /* 0x00002000ff0075a7 */ /* 0x0007220008001105 */
[----:B------:R-:W-:-:S02]  /*1bb0*/  UIADD3.X UR5, UPT, UPT, URZ, UR39, URZ, UP0, !UPT ;  /* 0x00000027ff057290 */ /* 0x000fc400087fe4ff */
[----:B------:R-:W-:Y:S02]  /*1bc0*/  UIADD3.X UR7, UPT, UPT, URZ, UR39, URZ, UP1, !UPT ;  /* 0x00000027ff077290 */ /* 0x000fe40008ffe4ff */
[----:B------:R-:W-:Y:S02]  /*1bd0*/  UIADD3 UR32, UPT, UPT, UR24, 0x4400, URZ ;  /* 0x0000440018207890 */ /* 0x000fe4000fffe0ff */
[----:B------:R-:W-:Y:S02]  /*1be0*/  UISETP.NE.AND UP0, UPT, UR15, UR22, UPT ;  /* 0x000000160f00728c */ /* 0x000fe4000bf05270 */
[----:B------:R-:W-:Y:S02]  /*1bf0*/  UIADD3 UR26, UPT, UPT, UR34, 0x40, URZ ;  /* 0x00000040221a7890 */ /* 0x000fe4000fffe0ff */
[----:B------:R-:W-:Y:S02]  /*1c00*/  UIADD3 UR24, UPT, UPT, UR24, 0x6400, URZ ;  /* 0x0000640018187890 */ /* 0x000fe4000fffe0ff */
[----:B------:R-:W-:-:S02]  /*1c10*/  UIADD3 UR16, UPT, UPT, UR8, 0x14400, URZ ;  /* 0x0001440008107890 */ /* 0x000fc4000fffe0ff */
[----:B------:R-:W-:Y:S01]  /*1c20*/  UIADD3 UR8, UPT, UPT, UR8, 0x18400, URZ ;  /* 0x0001840008087890 */ /* 0x000fe2000fffe0ff */
[----:B------:R-:W-:Y:S01]  /*1c30*/  UMOV UR10, 0x30000 ;  /* 0x00030000000a7882 */ /* 0x000fe20000000000 */
[----:B------:R-:W-:Y:S01]  /*1c40*/  UMOV UR30, 0x0 ;  /* 0x00000000001e7882 */ /* 0x000fe20000000000 */
[----:B------:R-:W-:Y:S01]  /*1c50*/  UMOV UR31, 0x10000000 ;  /* 0x10000000001f7882 */ /* 0x000fe20000000000 */
[----:B------:R-:W-:Y:S01]  /*1c60*/  UMOV UR25, UR33 ;  /* 0x0000002100197c82 */ /* 0x000fe20008000000 */
[----:B------:R-:W-:Y:S01]  /*1c70*/  UMOV UR27, UR35 ;  /* 0x00000023001b7c82 */ /* 0x000fe20008000000 */
[----:B------:R-:W-:Y:S01]  /*1c80*/  UMOV UR28, UR36 ;  /* 0x00000024001c7c82 */ /* 0x000fe20008000000 */
[----:B------:R-:W-:Y:S01]  /*1c90*/  UTMALDG.3D.MULTICAST [UR32], [UR6], UR10, desc[UR30] ;  /* 0x00001e20060073b4 */ /* 0x000fe2000801180a */
[----:B------:R-:W-:Y:S01]  /*1ca0*/  UMOV UR17, UR33 ;  /* 0x0000002100117c82 */ /* 0x000fe20008000000 */
[----:B------:R-:W-:Y:S01]  /*1cb0*/  UMOV UR20, UR36 ;  /* 0x0000002400147c82 */ /* 0x000fe20008000000 */
[----:B------:R-:W-:Y:S01]  /*1cc0*/  UMOV UR18, UR34 ;  /* 0x0000002200127c82 */ /* 0x000fe20008000000 */
[----:B------:R-:W-:Y:S01]  /*1cd0*/  UMOV UR11, UR19 ;  /* 0x00000013000b7c82 */ /* 0x000fe20008000000 */
[----:B------:R-:W-:Y:S01]  /*1ce0*/  UMOV UR12, UR36 ;  /* 0x00000024000c7c82 */ /* 0x000fe20008000000 */
[----:B------:R-:W-:Y:S01]  /*1cf0*/  UMOV UR9, UR33 ;  /* 0x0000002100097c82 */ /* 0x000fe20008000000 */
[----:B------:R-:W-:Y:S01]  /*1d00*/  UMOV UR14, UR22 ;  /* 0x00000016000e7c82 */ /* 0x000fe20008000000 */
[----:B------:R1:W-:Y:S01]  /*1d10*/  UTMALDG.3D.MULTICAST [UR24], [UR6], UR10, desc[UR30] ;  /* 0x00001e18060073b4 */ /* 0x0003e2000801180a */
[----:B------:R-:W-:Y:S01]  /*1d20*/  UTMALDG.3D [UR16], [UR4], desc[UR30] ;  /* 0x00001e10040075b4 */ /* 0x000fe20008011000 */
[----:B-1----:R-:W-:-:S02]  /*1d30*/  UMOV UR10, UR26 ;  /* 0x0000001a000a7c82 */ /* 0x002fc40008000000 */
[----:B------:R1:W-:Y:S02]  /*1d40*/  UTMALDG.3D [UR8], [UR4], desc[UR30] ;  /* 0x00001e08040075b4 */ /* 0x0003e40008011000 */
[----:B-1----:R-:W-:Y:S01]  /*1d50*/  UMOV UR4, UR21 ;  /* 0x0000001500047c82 */ /* 0x002fe20008000000 */
[----:B---3--:R-:W-:Y:S05]  /*1d60*/  BRA.U UP0, `(.L_x_31) ;  /* 0xfffffffd00187547 */ /* 0x008fea000b83ffff */
.L_x_25:
[----:B------:R-:W-:Y:S01]  /*1d70*/  ULEA UR4, UR21, UR13, 0x3 ;  /* 0x0000000d15047291 */ /* 0x000fe2000f8e18ff */
[----:B-1----:R-:W-:Y:S01]  /*1d80*/  SHF.L.U32 R0, R12, 0x1f, RZ ;  /* 0x0000001f0c007819 */ /* 0x002fe200000006ff */
[----:B------:R-:W-:Y:S01]  /*1d90*/  @!P1 SYNCS.ARRIVE.TRANS64.A1T0 RZ, [UR13+0x88], RZ ;  /* 0x000088ffffff99a7 */ /* 0x000fe2000810000d */
[----:B------:R-:W-:-:S06]  /*1da0*/  UISETP.GT.AND UP0, UPT, UR45, UR44, UPT ;  /* 0x0000002c2d00728c */ /* 0x000fcc000bf04270 */
[----:B--2-4-:R1:W2:Y:S03]  /*1db0*/  SYNCS.PHASECHK.TRANS64.TRYWAIT P0, [UR4+0x20], R0 ;  /* 0x00002000ff0075a7 */ /* 0x0142a60008001104 */
[----:B------:R-:W-:Y:S05]  /*1dc0*/  BRA.U !UP0, `(.L_x_32) ;  /* 0x0000000108ec7547 */ /* 0x000fea000b800000 */
[----:B------:R-:W-:Y:S01]  /*1dd0*/  UIADD3 UR15, UPT, UPT, UR46, UR14, URZ ;  /* 0x0000000e2e0f7290 */ /* 0x000fe2000fffe0ff */
[----:B------:R-:W-:-:S11]  /*1de0*/  UMOV UR4, UR21 ;  /* 0x0000001500047c82 */ /* 0x000fd60008000000 */
.L_x_38:
[----:B------:R-:W-:Y:S01]  /*1df0*/  ULEA UR33, UR4, UR13, 0x3 ;  /* 0x0000000d04217291 */ /* 0x000fe2000f8e18ff */
[----:B--2---:R-:W-:Y:S01]  /*1e00*/  @!P3 MOV R2, 0xc000 ;  /* 0x0000c0000002b802 */ /* 0x004fe20000000f00 */
[----:B--2-4-:R-:W-:Y:S10]  /*1e10*/  @P0 BRA `(.L_x_33) ;  /* 0x00000000000c0947 */ /* 0x014ff40003800000 */
[----:B------:R-:W-:-:S04]  /*1e20*/  SHF.L.U32 R3, R12, 0x1f, RZ ;  /* 0x0000001f0c037819 */ /* 0x000fc800000006ff */
[----:B------:R-:W2:Y:S02]  /*1e30*/  SYNCS.PHASECHK.TRANS64.TRYWAIT P0, [UR33+0x20], R3 ;  /* 0x00002003ff0075a7 */ /* 0x000ea40008001121 */
[----:B--2---:R-:W-:Y:S05]  /*1e40*/  @!P0 BRA `(.L_x_34) ;  /* 0x0000006800c08947 */ /* 0x004fea0003800000 */
.L_x_33:
[----:B------:R2:W-:Y:S01]  /*1e50*/  @!P3 SYNCS.ARRIVE.TRANS64 RZ, [UR33], R2 ;  /* 0x00000002ffffb9a7 */ /* 0x0005e20008000021 */
[----:B------:R-:W-:-:S04]  /*1e60*/  ULOP3.LUT UR5, UR29, 0x2, URZ, 0xfc, !UPT ;  /* 0x000000021d057892 */ /* 0x000fc8000f8efcff */
[----:B------:R-:W-:-:S09]  /*1e70*/  UISETP.NE.AND UP0, UPT, UR5, 0x2, UPT ;  /* 0x000000020500788c */ /* 0x000fd2000bf05270 */
[----:B------:R-:W-:Y:S05]  /*1e80*/  BRA.U UP0, `(.L_x_35) ;  /* 0x0000000100047547 */ /* 0x000fea000b800000 */
[----:B------:R-:W-:Y:S05]  /*1e90*/  BPT.TRAP 0x1 ;  /* 0x000000040000795c */ /* 0x000fea0000300000 */
.L_x_35:
[----:B------:R-:W-:Y:S04]  /*1ea0*/  BSSY.RECONVERGENT B0, `(.L_x_36) ;  /* 0x0000003000007945 */ /* 0x000fe80003800200 */
[----:B------:R-:W-:Y:S05]  /*1eb0*/  @P2 BRA `(.L_x_37) ;  /* 0x0000000000042947 */ /* 0x000fea0003800000 */
[----:B------:R-:W-:Y:S05]  /*1ec0*/  BPT.TRAP 0x1 ;  /* 0x000000040000795c */ /* 0x000fea0000300000 */
.L_x_37:
[----:B------:R-:W-:Y:S05]  /*1ed0*/  BSYNC.RECONVERGENT B0 ;  /* 0x0000000000007941 */ /* 0x000fea0003800200 */
.L_x_36:
        /* <DEDUP_REMOVED lines=42> */
.L_x_32:
[C---:B------:R-:W-:Y:S01]  /*2180*/  LEA R3, R11.reuse, UR13, 0x3 ;  /* 0x0000000d0b037c11 */ /* 0x040fe2000f8e18ff */
[----:B------:R-:W-:Y:S01]  /*2190*/  NOP ;  /* 0x0000000000007918 */ /* 0x000fe20000000000 */
[----:B-1----:R-:W-:Y:S02]  /*21a0*/  SHF.L.U32 R0, R10, 0x1f, RZ ;  /* 0x0000001f0a007819 */ /* 0x002fe400000006ff */
[----:B------:R-:W-:Y:S02]  /*21b0*/  LEA R4, R11, UR13, 0x4 ;  /* 0x0000000d0b047c11 */ /* 0x000fe4000f8e20ff */
[----:B--2-4-:R-:W1:Y:S02]  /*21c0*/  SYNCS.PHASECHK.TRANS64.TRYWAIT P0, [R3+URZ+0x90], R0 ;  /* 0x00009000030075a7 */ /* 0x014e6400080011ff */
[----:B-1----:R-:W-:Y:S05]  /*21d0*/  @!P0 BRA `(.L_x_39) ;  /* 0x0000006400f48947 */ /* 0x002fea0003800000 */
.L_x_141:
[----:B------:R-:W2:Y:S01]  /*21e0*/  LDS.128 R4, [R4+0x120] ;  /* 0x0001200004047984 */ /* 0x000ea20000000c00 */
[----:B------:R-:W-:Y:S01]  /*21f0*/  UISETP.GE.AND UP0, UPT, UR42, 0x1, UPT ;  /* 0x000000012a00788c */ /* 0x000fe2000bf06270 */
[----:B------:R-:W-:Y:S01]  /*2200*/  @!PT LDS RZ, [RZ] ;  /* 0x00000000fffff984 */ /* 0x000fe20000000800 */
[----:B------:R-:W-:Y:S01]  /*2210*/  @!PT LDS RZ, [RZ] ;  /* 0x00000000fffff984 */ /* 0x000fe20000000800 */
[----:B------:R-:W-:Y:S01]  /*2220*/  @!PT LDS RZ, [RZ] ;  /* 0x00000000fffff984 */ /* 0x000fe20000000800 */
[----:B------:R-:W-:Y:S01]  /*2230*/  @!PT LDS RZ, [RZ] ;  /* 0x00000000fffff984 */ /* 0x000fe20000000800 */
[----:B------:R3:W-:Y:S06]  /*2240*/  MEMBAR.ALL.CTA ;  /* 0x0000000000007992 */ /* 0x0007ec0000008000 */
[----:B---3--:R-:W3:Y:S01]  /*2250*/  FENCE.VIEW.ASYNC.S ;  /* 0x00000000000073c6 */ /* 0x008ee20000000000 */
[----:B--2---:R-:W-:-:S13]  /*2260*/  LOP3.LUT P0, RZ, R6, 0x1, RZ, 0xc0, !PT ;  /* 0x0000000106ff7812 */ /* 0x004fda000780c0ff */
[----:B---3--:R-:W-:Y:S01]  /*2270*/  VOTEU.ANY UP1, P0 ;  /* 0x0000000000ff7886 */ /* 0x008fe20000020100 */
[----:B------:R-:W-:-:S13]  /*2280*/  PLOP3.LUT P0, PT, PT, PT, UP1, 0x80, 0x8 ;  /* 0x000000000008781c */ /* 0x000fda0003f0f018 */
[----:B-1----:R-:W-:Y:S02]  /*2290*/  @P0 LOP3.LUT R0, R5, 0xffff, RZ, 0xc0, !PT ;  /* 0x0000ffff05000812 */ /* 0x002fe400078ec0ff */
[----:B------:R-:W-:Y:S02]  /*22a0*/  @P0 MOV R2, R4 ;  /* 0x0000000400020202 */ /* 0x000fe40000000f00 */
[----:B------:R-:W-:Y:S01]  /*22b0*/  @P0 R2UR UR5, R0 ;  /* 0x00000000000502ca */ /* 0x000fe200000e0000 */
[----:B------:R-:W-:Y:S01]  /*22c0*/  VIADD R0, R3, 0xa0 ;  /* 0x000000a003007836 */ /* 0x000fe20000000000 */
[----:B------:R-:W-:Y:S02]  /*22d0*/  @P0 SHF.R.U32.HI R4, RZ, 0x10, R5 ;  /* 0x00000010ff040819 */ /* 0x000fe40000011605 */
[----:B------:R-:W-:Y:S02]  /*22e0*/  @P0 R2UR UR6, R2 ;  /* 0x00000000020602ca */ /* 0x000fe400000e0000 */
[----:B------:R-:W-:-:S02]  /*22f0*/  PRMT R0, RZ, 0x654, R0 ;  /* 0x00000654ff007816 */ /* 0x000fc40000000000 */
[----:B------:R-:W-:Y:S02]  /*2300*/  @P0 R2UR UR4, R4 ;  /* 0x00000000040402ca */ /* 0x000fe400000e0000 */
[----:B------:R1:W-:Y:S03]  /*2310*/  SYNCS.ARRIVE.TRANS64.RED.A1T0 RZ, [R0+URZ], RZ ;  /* 0x000000ff00ff79a7 */ /* 0x0003e600081004ff */
[----:B------:R-:W-:-:S04]  /*2320*/  @UP1 UMOV UR37, UR5 ;  /* 0x0000000500251c82 */ /* 0x000fc80008000000 */
[----:B------:R-:W-:-:S04]  /*2330*/  @UP1 UMOV UR40, UR6 ;  /* 0x0000000600281c82 */ /* 0x000fc80008000000 */
[----:B------:R-:W-:Y:S01]  /*2340*/  @UP1 UMOV UR36, UR4 ;  /* 0x0000000400241c82 */ /* 0x000fe20008000000 */
[----:B------:R-:W-:Y:S05]  /*2350*/  BRA.U !UP0, `(.L_x_40) ;  /* 0x0000000108d47547 */ /* 0x000fea000b800000 */
[----:B------:R-:W2:Y:S01]  /*2360*/  LDCU.128 UR16, c[0x0][0xb10] ;  /* 0x00016200ff1077ac */ /* 0x000ea20008000c00 */
[----:B------:R-:W3:Y:S01]  /*2370*/  LDCU UR12, c[0x0][0xb20] ;  /* 0x00016400ff0c77ac */ /* 0x000ee20008000800 */
[----:B------:R-:W4:Y:S01]  /*2380*/  LDCU UR20, c[0x0][0xb0c] ;  /* 0x00016180ff1477ac */ /* 0x000f220008000800 */
[----:B------:R-:W1:Y:S01]  /*2390*/  LDCU.64 UR8, c[0x0][0xb28] ;  /* 0x00016500ff0877ac */ /* 0x000e620008000a00 */
[----:B------:R-:W-:Y:S02]  /*23a0*/  UISETP.NE.AND UP3, UPT, UR42, 0x1, UPT ;  /* 0x000000012a00788c */ /* 0x000fe4000bf65270 */
[----:B--2---:R-:W-:Y:S02]  /*23b0*/  UIMAD.WIDE.U32 UR6, UR41, UR19, URZ ;  /* 0x00000013290672a5 */ /* 0x004fe4000f8e00ff */
[----:B------:R-:W-:Y:S02]  /*23c0*/  UIMAD.WIDE.U32 UR4, UR43, UR16, URZ ;  /* 0x000000102b0472a5 */ /* 0x000fe4000f8e00ff */
[----:B------:R-:W-:-:S02]  /*23d0*/  UISETP.NE.AND UP0, UPT, UR18, 0x1, UPT ;  /* 0x000000011200788c */ /* 0x000fc4000bf05270 */
[----:B------:R-:W-:Y:S01]  /*23e0*/  UIMAD.WIDE.U32 UR24, UR37, UR19, URZ ;  /* 0x00000013251872a5 */ /* 0x000fe2000f8e00ff */
[----:B------:R-:W-:Y:S02]  /*23f0*/  UMOV UR6, UR7 ;  /* 0x0000000700067c82 */ /* 0x000fe40008000000 */
[----:B------:R-:W-:Y:S01]  /*2400*/  UMOV UR4, UR5 ;  /* 0x0000000500047c82 */ /* 0x000fe20008000000 */
[----:B---3--:R-:W-:Y:S02]  /*2410*/  USHF.R.U32.HI UR6, URZ, UR12, UR6 ;  /* 0x0000000cff067299 */ /* 0x008fe40008011606 */
[----:B----4-:R-:W-:Y:S02]  /*2420*/  UISETP.NE.AND UP2, UPT, UR20, 0x1, UPT ;  /* 0x000000011400788c */ /* 0x010fe4000bf45270 */
[----:B------:R-:W-:Y:S02]  /*2430*/  USHF.R.U32.HI UR4, URZ, UR17, UR4 ;  /* 0x00000011ff047299 */ /* 0x000fe40008011604 */
[----:B------:R-:W-:-:S02]  /*2440*/  USEL UR5, UR41, UR6, !UP0 ;  /* 0x0000000629057287 */ /* 0x000fc4000c000000 */
[----:B------:R-:W-:Y:S02]  /*2450*/  USEL UR6, UR43, UR4, !UP2 ;  /* 0x000000042b067287 */ /* 0x000fe4000d000000 */
[----:B-1----:R-:W-:Y:S01]  /*2460*/  UIMAD.WIDE.U32 UR10, UR5, UR8, URZ ;  /* 0x00000008050a72a5 */ /* 0x002fe2000f8e00ff */
[----:B------:R-:W-:Y:S01]  /*2470*/  UMOV UR4, UR25 ;  /* 0x0000001900047c82 */ /* 0x000fe20008000000 */
[----:B------:R-:W-:Y:S02]  /*2480*/  UIMAD.WIDE.U32 UR14, UR40, UR16, URZ ;  /* 0x00000010280e72a5 */ /* 0x000fe4000f8e00ff */
[----:B------:R-:W-:-:S03]  /*2490*/  UIMAD.WIDE.U32 UR24, UR6, UR8, URZ ;  /* 0x00000008061872a5 */ /* 0x000fc6000f8e00ff */
[----:B------:R-:W-:Y:S01]  /*24a0*/  UMOV UR10, UR11 ;  /* 0x0000000b000a7c82 */ /* 0x000fe20008000000 */
[----:B------:R-:W-:Y:S02]  /*24b0*/  USHF.R.U32.HI UR4, URZ, UR12, UR4 ;  /* 0x0000000cff047299 */ /* 0x000fe40008011604 */
[----:B------:R-:W-:Y:S01]  /*24c0*/  @UP3 USHF.R.U32.HI UR5, URZ, UR9, UR10 ;  /* 0x00000009ff053299 */ /* 0x000fe2000801160a */
[----:B------:R-:W-:Y:S01]  /*24d0*/  UMOV UR14, UR15 ;  /* 0x0000000f000e7c82 */ /* 0x000fe20008000000 */
[----:B------:R-:W-:Y:S01]  /*24e0*/  UMOV UR24, UR25 ;  /* 0x0000001900187c82 */ /* 0x000fe20008000000 */
[----:B------:R-:W-:Y:S02]  /*24f0*/  USHF.R.U32.HI UR17, URZ, UR17, UR14 ;  /* 0x00000011ff117299 */ /* 0x000fe4000801160e */
[----:B------:R-:W-:Y:S02]  /*2500*/  USEL UR4, UR37, UR4, !UP0 ;  /* 0x0000000425047287 */ /* 0x000fe4000c000000 */
[----:B------:R-:W-:-:S02]  /*2510*/  @UP3 USHF.R.U32.HI UR6, URZ, UR9, UR24 ;  /* 0x00000009ff063299 */ /* 0x000fc40008011618 */
[----:B------:R-:W-:Y:S02]  /*2520*/  UIMAD UR7, UR42, UR5, URZ ;  /* 0x000000052a0772a4 */ /* 0x000fe4000f8e02ff */
[----:B------:R-:W-:Y:S02]  /*2530*/  USEL UR5, UR40, UR17, !UP2 ;  /* 0x0000001128057287 */ /* 0x000fe4000d000000 */
[----:B------:R-:W-:Y:S02]  /*2540*/  UIMAD UR10, UR42, UR6, URZ ;  /* 0x000000062a0a72a4 */ /* 0x000fe4000f8e02ff */
[----:B------:R-:W-:Y:S02]  /*2550*/  UISETP.GE.AND UP0, UPT, UR4, UR7, UPT ;  /* 0x000000070400728c */ /* 0x000fe4000bf06270 */
[----:B------:R-:W-:Y:S02]  /*2560*/  UIMAD.WIDE.U32 UR14, UR4, UR8, URZ ;  /* 0x00000008040e72a5 */ /* 0x000fe4000f8e00ff */
[----:B------:R-:W-:-:S02]  /*2570*/  UISETP.GE.OR UP0, UPT, UR5, UR10, UP0 ;  /* 0x0000000a0500728c */ /* 0x000fc40008706670 */
        /* <DEDUP_REMOVED lines=19> */
.L_x_40:
[----:B------:R-:W2:Y:S02]  /*26b0*/  LDCU UR4, c[0x0][0xb30] ;  /* 0x00016600ff0477ac */ /* 0x000ea40008000800 */
[----:B--2---:R-:W-:-:S09]  /*26c0*/  UISETP.NE.AND UP0, UPT, UR4, 0x1, UPT ;  /* 0x000000010400788c */ /* 0x004fd2000bf05270 */
[----:B------:R-:W-:Y:S05]  /*26d0*/  BRA.U UP0, `(.L_x_41) ;  /* 0x0000000100447547 */ /* 0x000fea000b800000 */
[----:B------:R-:W2:Y:S01]  /*26e0*/  LDCU.128 UR8, c[0x0][0xb10] ;  /* 0x00016200ff0877ac */ /* 0x000ea20008000c00 */
[----:B------:R-:W3:Y:S01]  /*26f0*/  LDCU UR12, c[0x0][0xb0c] ;  /* 0x00016180ff0c77ac */ /* 0x000ee20008000800 */
[----:B------:R-:W4:Y:S01]  /*2700*/  LDCU UR14, c[0x0][0xb20] ;  /* 0x00016400ff0e77ac */ /* 0x000f220008000800 */
[----:B--2---:R-:W-:Y:S02]  /*2710*/  UIMAD.WIDE.U32 UR6, UR40, UR8, URZ ;  /* 0x00000008280672a5 */ /* 0x004fe4000f8e00ff */
[----:B------:R-:W-:Y:S02]  /*2720*/  UIMAD.WIDE.U32 UR4, UR37, UR11, URZ ;  /* 0x0000000b250472a5 */ /* 0x000fe4000f8e00ff */
[----:B---3--:R-:W-:Y:S02]  /*2730*/  UISETP.NE.AND UP2, UPT, UR12, 0x1, UPT ;  /* 0x000000010c00788c */ /* 0x008fe4000bf45270 */
[----:B------:R-:W-:Y:S01]  /*2740*/  UISETP.NE.AND UP0, UPT, UR10, 0x1, UPT ;  /* 0x000000010a00788c */ /* 0x000fe2000bf05270 */
[----:B------:R-:W-:-:S02]  /*2750*/  UMOV UR6, UR7 ;  /* 0x0000000700067c82 */ /* 0x000fc40008000000 */
[----:B------:R-:W-:Y:S01]  /*2760*/  UMOV UR4, UR5 ;  /* 0x0000000500047c82 */ /* 0x000fe20008000000 */
[----:B------:R-:W-:Y:S02]  /*2770*/  USHF.R.U32.HI UR9, URZ, UR9, UR6 ;  /* 0x00000009ff097299 */ /* 0x000fe40008011606 */
[----:B----4-:R-:W-:Y:S02]  /*2780*/  USHF.R.U32.HI UR4, URZ, UR14, UR4 ;  /* 0x0000000eff047299 */ /* 0x010fe40008011604 */
[----:B------:R-:W-:Y:S02]  /*2790*/  USEL UR5, UR40, UR9, !UP2 ;  /* 0x0000000928057287 */ /* 0x000fe4000d000000 */
[----:B------:R-:W-:-:S04]  /*27a0*/  USEL UR4, UR37, UR4, !UP0 ;  /* 0x0000000425047287 */ /* 0x000fc8000c000000 */
[----:B------:R-:W-:Y:S02]  /*27b0*/  UIADD3 UR6, UPT, UPT, UR5, -UR4, URZ ;  /* 0x8000000405067290 */ /* 0x000fe4000fffe0ff */
[----:B------:R-:W-:Y:S02]  /*27c0*/  UIADD3 UR4, UPT, UPT, -UR5, UR4, URZ ;  /* 0x0000000405047290 */ /* 0x000fe4000fffe1ff */
[----:B------:R-:W-:Y:S02]  /*27d0*/  UIMAD UR37, UR6, UR10, UR37 ;  /* 0x0000000a062572a4 */ /* 0x000fe4000f8e0225 */
[----:B------:R-:W-:-:S12]  /*27e0*/  UIMAD UR40, UR4, UR12, UR40 ;  /* 0x0000000c042872a4 */ /* 0x000fd8000f8e0228 */
.L_x_41:
[----:B------:R-:W-:Y:S01]  /*27f0*/  VIADD R11, R11, 0x1 ;  /* 0x000000010b0b7836 */ /* 0x000fe20000000000 */
[----:B------:R-:W-:Y:S01]  /*2800*/  R2UR UR4, R47 ;  /* 0x000000002f0472ca */ /* 0x000fe200000e0000 */
[----:B------:R-:W-:Y:S01]  /*2810*/  UIADD3 UR20, UPT, UPT, UR37, UR63, URZ ;  /* 0x0000003f25147290 */ /* 0x000fe2000fffe0ff */
[----:B------:R-:W-:Y:S02]  /*2820*/  PLOP3.LUT P1, PT, PT, PT, PT, 0x80, 0x8 ;  /* 0x000000000008781c */ /* 0x000fe40003f2f070 */
[----:B------:R-:W-:-:S04]  /*2830*/  ISETP.NE.AND P0, PT, R11, 0x2, PT ;  /* 0x000000020b00780c */ /* 0x000fc80003f05270 */
[----:B-1----:R-:W-:Y:S02]  /*2840*/  SEL R0, RZ, 0x1, P0 ;  /* 0x00000001ff007807 */ /* 0x002fe40000000000 */
[----:B------:R-:W-:Y:S02]  /*2850*/  SEL R11, R11, RZ, P0 ;  /* 0x000000ff0b0b7207 */ /* 0x000fe40000000000 */
[----:B------:R-:W-:Y:S01]  /*2860*/  LOP3.LUT R10, R10, R0, RZ, 0x3c, !PT ;  /* 0x000000000a0a7212 */ /* 0x000fe200078e3cff */
[----:B------:R-:W-:Y:S01]  /*2870*/  UIADD3 UR16, UPT, UPT, UR40, UR4, URZ ;  /* 0x0000000428107290 */ /* 0x000fe2000fffe0ff */
[----:B------:R-:W-:Y:S11]  /*2880*/  BRA.U UP1, `(.L_x_42) ;  /* 0xffffffed01e07547 */ /* 0x000ff6000b83ffff */
[----:B------:R-:W-:Y:S01]  /*2890*/  UIADD3 UR13, UPT, UPT, UR13, 0x20, URZ ;  /* 0x000000200d0d7890 */ /* 0x000fe2000fffe0ff */
[----:B------:R-:W-:-:S03]  /*28a0*/  SHF.L.U32 R2, R12, 0x1f, RZ ;  /* 0x0000001f0c027819 */ /* 0x000fc600000006ff */
[----:B------:R-:W-:-:S09]  /*28b0*/  ULEA UR4, UR21, UR13, 0x3 ;  /* 0x0000000d15047291 */ /* 0x000fd2000f8e18ff */
[----:B------:R-:W1:Y:S02]  /*28c0*/  SYNCS.PHASECHK.TRANS64.TRYWAIT P0, [UR4], R2 ;  /* 0x00000002ff0075a7 */ /* 0x000e640008001104 */
[----:B-1----:R-:W-:Y:S05]  /*28d0*/  @!P0 BRA `(.L_x_43) ;  /* 0x0000006000488947 */ /* 0x002fea0003800000 */
.L_x_143:
[----:B------:R-:W-:-:S04]  /*28e0*/  UIADD3 UR4, UPT, UPT, UR21, 0x1, URZ ;  /* 0x0000000115047890 */ /* 0x000fc8000fffe0ff */
[----:B------:R-:W-:-:S04]  /*28f0*/  UISETP.NE.AND UP0, UPT, UR4, 0x4, UPT ;  /* 0x000000040400788c */ /* 0x000fc8000bf05270 */
[----:B------:R-:W-:Y:S02]  /*2900*/  USEL UR6, URZ, 0x1, UP0 ;  /* 0x00000001ff067887 */ /* 0x000fe40008000000 */
[----:B------:R-:W-:-:S04]  /*2910*/  USEL UR4, UR4, URZ, UP0 ;  /* 0x000000ff04047287 */ /* 0x000fc80008000000 */
[----:B------:R-:W-:Y:S01]  /*2920*/  ULEA UR5, UR4, UR13, 0x3 ;  /* 0x0000000d04057291 */ /* 0x000fe2000f8e18ff */
[----:B-1----:R-:W-:-:S04]  /*2930*/  LOP3.LUT R2, R12, UR6, RZ, 0x3c, !PT ;  /* 0x000000060c027c12 */ /* 0x002fc8000f8e3cff */
[----:B------:R-:W-:-:S04]  /*2940*/  SHF.L.U32 R3, R2, 0x1f, RZ ;  /* 0x0000001f02037819 */ /* 0x000fc800000006ff */
[----:B------:R-:W1:Y:S02]  /*2950*/  SYNCS.PHASECHK.TRANS64.TRYWAIT P0, [UR5], R3 ;  /* 0x00000003ff0075a7 */ /* 0x000e640008001105 */
[----:B-1----:R-:W-:Y:S05]  /*2960*/  @!P0 BRA `(.L_x_44) ;  /* 0x00000060003c8947 */ /* 0x002fea0003800000 */
.L_x_145:
[----:B------:R-:W-:-:S04]  /*2970*/  UIADD3 UR4, UPT, UPT, UR4, 0x1, URZ ;  /* 0x0000000104047890 */ /* 0x000fc8000fffe0ff */
[----:B------:R-:W-:-:S04]  /*2980*/  UISETP.NE.AND UP0, UPT, UR4, 0x4, UPT ;  /* 0x000000040400788c */ /* 0x000fc8000bf05270 */
[----:B------:R-:W-:Y:S02]  /*2990*/  USEL UR6, URZ, 0x1, UP0 ;  /* 0x00000001ff067887 */ /* 0x000fe40008000000 */
[----:B------:R-:W-:-:S04]  /*29a0*/  USEL UR4, UR4, URZ, UP0 ;  /* 0x000000ff04047287 */ /* 0x000fc80008000000 */
[----:B------:R-:W-:Y:S01]  /*29b0*/  ULEA UR5, UR4, UR13, 0x3 ;  /* 0x0000000d04057291 */ /* 0x000fe2000f8e18ff */
[----:B------:R-:W-:-:S04]  /*29c0*/  LOP3.LUT R2, R2, UR6, RZ, 0x3c, !PT ;  /* 0x0000000602027c12 */ /* 0x000fc8000f8e3cff */
[----:B-1----:R-:W-:-:S04]  /*29d0*/  SHF.L.U32 R3, R2, 0x1f, RZ ;  /* 0x0000001f02037819 */ /* 0x002fc800000006ff */
[----:B------:R-:W1:Y:S02]  /*29e0*/  SYNCS.PHASECHK.TRANS64.TRYWAIT P0, [UR5], R3 ;  /* 0x00000003ff0075a7 */ /* 0x000e640008001105 */
[----:B-1----:R-:W-:Y:S05]  /*29f0*/  @!P0 BRA `(.L_x_45) ;  /* 0x0000006000308947 */ /* 0x002fea0003800000 */
.L_x_147:
[----:B------:R-:W-:-:S04]  /*2a00*/  UIADD3 UR4, UPT, UPT, UR4, 0x1, URZ ;  /* 0x0000000104047890 */ /* 0x000fc8000fffe0ff */
[----:B------:R-:W-:-:S04]  /*2a10*/  UISETP.NE.AND UP0, UPT, UR4, 0x4, UPT ;  /* 0x000000040400788c */ /* 0x000fc8000bf05270 */
[----:B------:R-:W-:Y:S02]  /*2a20*/  USEL UR5, URZ, 0x1, UP0 ;  /* 0x00000001ff057887 */ /* 0x000fe40008000000 */
[----:B------:R-:W-:-:S04]  /*2a30*/  USEL UR4, UR4, URZ, UP0 ;  /* 0x000000ff04047287 */ /* 0x000fc80008000000 */
[----:B------:R-:W-:Y:S01]  /*2a40*/  ULEA UR4, UR4, UR13, 0x3 ;  /* 0x0000000d04047291 */ /* 0x000fe2000f8e18ff */
[----:B------:R-:W-:-:S04]  /*2a50*/  LOP3.LUT R2, R2, UR5, RZ, 0x3c, !PT ;  /* 0x0000000502027c12 */ /* 0x000fc8000f8e3cff */
[----:B------:R-:W-:Y:S01]  /*2a60*/  SHF.L.U32 R2, R2, 0x1f, RZ ;  /* 0x0000001f02027819 */ /* 0x000fe200000006ff */
[----:B-1----:R-:W-:-:S07]  /*2a70*/  IMAD.U32 R0, RZ, RZ, UR4 ;  /* 0x00000004ff007e24 */ /* 0x002fce000f8e00ff */
.L_x_46:
[----:B-1----:R1:W2:Y:S02]  /*2a80*/  SYNCS.PHASECHK.TRANS64.TRYWAIT P0, [R0+URZ], R2 ;  /* 0x00000002000075a7 */ /* 0x0022a400080011ff */
[----:B--2---:R-:W-:Y:S05]  /*2a90*/  @!P0 NANOSLEEP.SYNCS 0x989680 ;  /* 0x009896800000895d */ /* 0x004fea0003900000 */
[----:B------:R-:W2:Y:S02]  /*2aa0*/  @!P0 SYNCS.PHASECHK.TRANS64 P0, [R0+URZ], R2 ;  /* 0x00000002000085a7 */ /* 0x000ea400080010ff */
[----:B--2---:R-:W-:Y:S05]  /*2ab0*/  @P0 EXIT ;  /* 0x000000000000094d */ /* 0x004fea0003800000 */
[----:B------:R-:W-:Y:S05]  /*2ac0*/  BRA `(.L_x_46) ;  /* 0xfffffffc00ec7947 */ /* 0x000fea000383ffff */
.L_x_22:
[----:B------:R-:W-:-:S04]  /*2ad0*/  UISETP.NE.AND UP0, UPT, UR47, URZ, UPT ;  /* 0x000000ff2f00728c */ /* 0x000fc8000bf05270 */
[----:B------:R-:W-:-:S09]  /*2ae0*/  UISETP.NE.OR UP0, UPT, UR17, 0x1, UP0 ;  /* 0x000000011100788c */ /* 0x000fd20008705670 */
[----:B------:R-:W-:Y:S05]  /*2af0*/  BRA.U UP0, `(.L_x_47) ;  /* 0x0000000500487547 */ /* 0x000fea000b800000 */
[----:B------:R-:W-:Y:S01]  /*2b00*/  ISETP.GE.U32.AND P2, PT, R0, 0x2, PT ;  /* 0x000000020000780c */ /* 0x000fe20003f46070 */
[----:B------:R-:W-:Y:S01]  /*2b10*/  IMAD.MOV.U32 R12, RZ, RZ, 0x1 ;  /* 0x00000001ff0c7424 */ /* 0x000fe200078e00ff */
[----:B------:R-:W-:Y:S02]  /*2b20*/  CS2R R10, SRZ ;  /* 0x00000000000a7805 */ /* 0x000fe4000001ff00 */
[----:B------:R-:W-:Y:S01]  /*2b30*/  CS2R R8, SRZ ;  /* 0x0000000000087805 */ /* 0x000fe2000001ff00 */
[----:B------:R-:W-:Y:S01]  /*2b40*/  UMOV UR6, 0x400 ;  /* 0x0000040000067882 */ /* 0x000fe20000000000 */
[----:B------:R-:W-:Y:S01]  /*2b50*/  UMOV UR5, URZ ;  /* 0x000000ff00057c82 */ /* 0x000fe20008000000 */
[----:B------:R-:W-:-:S12]  /*2b60*/  ULEA UR6, UR47, UR6, 0x18 ;  /* 0x000000062f067291 */ /* 0x000fd8000f8ec0ff */
.L_x_51:
[----:B------:R-:W-:Y:S02]  /*2b70*/  LEA R2, R8, UR6, 0x3 ;  /* 0x0000000608027c11 */ /* 0x000fe4000f8e18ff */
[----:B------:R-:W-:-:S03]  /*2b80*/  SHF.L.U32 R4, R9, 0x1f, RZ ;  /* 0x0000001f09047819 */ /* 0x000fc600000006ff */
[----:B------:R-:W-:Y:S01]  /*2b90*/  VIADD R5, R2, 0x100 ;  /* 0x0000010002057836 */ /* 0x000fe20000000000 */
[----:B------:R-:W1:Y:S02]  /*2ba0*/  SYNCS.PHASECHK.TRANS64.TRYWAIT P0, [R2+URZ+0xf0], R4 ;  /* 0x0000f004020075a7 */ /* 0x000e6400080011ff */
[----:B-1----:R-:W-:Y:S05]  /*2bb0*/  @!P0 BRA `(.L_x_48) ;  /* 0x0000005c00d88947 */ /* 0x002fea0003800000 */
.L_x_148:
[----:B------:R-:W-:Y:S01]  /*2bc0*/  ULEA UR4, UR5, UR6, 0x3 ;  /* 0x0000000605047291 */ /* 0x000fe2000f8e18ff */
[----:B-1----:R-:W-:Y:S01]  /*2bd0*/  PRMT R2, RZ, 0x654, R5 ;  /* 0x00000654ff027816 */ /* 0x002fe20000000005 */
[----:B------:R-:W-:Y:S01]  /*2be0*/  @!P2 IMAD.MOV.U32 R4, RZ, RZ, 0x10 ;  /* 0x00000010ff04a424 */ /* 0x000fe200078e00ff */
[----:B------:R-:W-:Y:S01]  /*2bf0*/  SHF.L.U32 R5, R12, 0x1f, RZ ;  /* 0x0000001f0c057819 */ /* 0x000fe200000006ff */
[----:B------:R-:W-:Y:S01]  /*2c00*/  UIADD3 UR7, UPT, UPT, UR4, 0x90, URZ ;  /* 0x0000009004077890 */ /* 0x000fe2000fffe0ff */
[----:B------:R1:W-:Y:S05]  /*2c10*/  SYNCS.ARRIVE.TRANS64.RED.A1T0 RZ, [R2+URZ], RZ ;  /* 0x000000ff02ff79a7 */ /* 0x0003ea00081004ff */
[----:B------:R-:W-:Y:S01]  /*2c20*/  IMAD.U32 R6, RZ, RZ, UR7 ;  /* 0x00000007ff067e24 */ /* 0x000fe2000f8e00ff */
[----:B------:R-:W2:Y:S04]  /*2c30*/  SYNCS.PHASECHK.TRANS64.TRYWAIT P0, [UR4+0xa0], R5 ;  /* 0x0000a005ff0075a7 */ /* 0x000ea80008001104 */
[----:B------:R-:W-:Y:S01]  /*2c40*/  PRMT R6, R0, 0x654, R6 ;  /* 0x0000065400067816 */ /* 0x000fe20000000006 */
[----:B-12---:R-:W-:Y:S06]  /*2c50*/  @!P0 BRA `(.L_x_49) ;  /* 0x0000005c00c48947 */ /* 0x006fec0003800000 */
.L_x_150:
[----:B------:R-:W-:Y:S01]  /*2c60*/  ULEA UR8, UR5, UR6, 0x4 ;  /* 0x0000000605087291 */ /* 0x000fe2000f8e20ff */
[----:B------:R-:W-:Y:S01]  /*2c70*/  SEL R3, R6, R3, !P2 ;  /* 0x0000000306037207 */ /* 0x000fe20005000000 */
[----:B------:R-:W-:Y:S01]  /*2c80*/  UIADD3 UR9, UPT, UPT, UR4, 0x90, URZ ;  /* 0x0000009004097890 */ /* 0x000fe2000fffe0ff */
[----:B-1----:R-:W-:Y:S01]  /*2c90*/  LEA R2, R11, UR6, 0x3 ;  /* 0x000000060b027c11 */ /* 0x002fe2000f8e18ff */
[----:B------:R-:W-:Y:S01]  /*2ca0*/  UIADD3 UR8, UPT, UPT, UR8, 0x120, URZ ;  /* 0x0000012008087890 */ /* 0x000fe2000fffe0ff */
[----:B------:R1:W-:Y:S01]  /*2cb0*/  @!P2 SYNCS.ARRIVE.TRANS64.RED RZ, [R3+URZ], R4 ;  /* 0x0000000403ffa9a7 */ /* 0x0003e200080004ff */
[----:B------:R-:W-:Y:S01]  /*2cc0*/  UIADD3 UR4, UPT, UPT, UR5, 0x1, URZ ;  /* 0x0000000105047890 */ /* 0x000fe2000fffe0ff */
[----:B------:R-:W-:-:S03]  /*2cd0*/  VIADD R8, R8, 0x1 ;  /* 0x0000000108087836 */ /* 0x000fc60000000000 */
[----:B------:R-:W-:Y:S02]  /*2ce0*/  UISETP.NE.AND UP0, UPT, UR4, 0x2, UPT ;  /* 0x000000020400788c */ /* 0x000fe4000bf05270 */
[----:B------:R-:W-:Y:S01]  /*2cf0*/  ISETP.NE.AND P0, PT, R8, 0x2, PT ;  /* 0x000000020800780c */ /* 0x000fe20003f05270 */
[----:B------:R-:W-:Y:S06]  /*2d00*/  UGETNEXTWORKID.BROADCAST [UR8], [UR9] ;  /* 0x00000000080073ca */ /* 0x000fec0008000100 */
[----:B------:R-:W-:Y:S02]  /*2d10*/  USEL UR7, URZ, 0x1, UP0 ;  /* 0x00000001ff077887 */ /* 0x000fe40008000000 */
[----:B------:R-:W-:-:S04]  /*2d20*/  USEL UR5, UR4, URZ, UP0 ;  /* 0x000000ff04057287 */ /* 0x000fc80008000000 */
[----:B------:R-:W-:Y:S02]  /*2d30*/  LOP3.LUT R12, R12, UR7, RZ, 0x3c, !PT ;  /* 0x000000070c0c7c12 */ /* 0x000fe4000f8e3cff */
[----:B-1----:R-:W-:-:S04]  /*2d40*/  SHF.L.U32 R4, R10, 0x1f, RZ ;  /* 0x0000001f0a047819 */ /* 0x002fc800000006ff */
[----:B------:R-:W1:Y:S02]  /*2d50*/  SYNCS.PHASECHK.TRANS64.TRYWAIT P1, [R2+URZ+0x90], R4 ;  /* 0x00009004020075a7 */ /* 0x000e6400080211ff */
[----:B-1----:R-:W-:Y:S05]  /*2d60*/  @!P1 BRA `(.L_x_50) ;  /* 0x0000005c00989947 */ /* 0x002fea0003800000 */
.L_x_151:
[C---:B-1----:R-:W-:Y:S01]  /*2d70*/  LEA R4, R11.reuse, UR6, 0x4 ;  /* 0x000000060b047c11 */ /* 0x042fe2000f8e20ff */
[----:B------:R-:W-:Y:S01]  /*2d80*/  VIADD R2, R2, 0xa0 ;  /* 0x000000a002027836 */ /* 0x000fe20000000000 */
[----:B------:R-:W-:Y:S01]  /*2d90*/  SEL R8, R8, RZ, P0 ;  /* 0x000000ff08087207 */ /* 0x000fe20000000000 */
[----:B------:R-:W-:-:S03]  /*2da0*/  VIADD R11, R11, 0x1 ;  /* 0x000000010b0b7836 */ /* 0x000fc60000000000 */
[----:B------:R-:W1:Y:S01]  /*2db0*/  LDS.128 R4, [R4+0x120] ;  /* 0x0001200004047984 */ /* 0x000e620000000c00 */
[----:B------:R-:W-:Y:S02]  /*2dc0*/  PRMT R2, RZ, 0x654, R2 ;  /* 0x00000654ff027816 */ /* 0x000fe40000000002 */
[C---:B------:R-:W-:Y:S01]  /*2dd0*/  ISETP.NE.AND P1, PT, R11.reuse, 0x2, PT ;  /* 0x000000020b00780c */ /* 0x040fe20003f25270 */
[----:B------:R-:W-:Y:S01]  /*2de0*/  @!PT LDS RZ, [RZ] ;  /* 0x00000000fffff984 */ /* 0x000fe20000000800 */
[----:B------:R-:W-:Y:S01]  /*2df0*/  @!PT LDS RZ, [RZ] ;  /* 0x00000000fffff984 */ /* 0x000fe20000000800 */
[----:B------:R-:W-:Y:S01]  /*2e00*/  @!PT LDS RZ, [RZ] ;  /* 0x00000000fffff984 */ /* 0x000fe20000000800 */
[----:B------:R-:W-:Y:S01]  /*2e10*/  @!PT LDS RZ, [RZ] ;  /* 0x00000000fffff984 */ /* 0x000fe20000000800 */
[----:B------:R2:W-:Y:S06]  /*2e20*/  MEMBAR.ALL.CTA ;  /* 0x0000000000007992 */ /* 0x0005ec0000008000 */
[----:B--2---:R-:W2:Y:S01]  /*2e30*/  FENCE.VIEW.ASYNC.S ;  /* 0x00000000000073c6 */ /* 0x004ea20000000000 */
[----:B------:R-:W-:Y:S01]  /*2e40*/  SEL R11, R11, RZ, P1 ;  /* 0x000000ff0b0b7207 */ /* 0x000fe20000800000 */
[----:B--2---:R2:W-:Y:S01]  /*2e50*/  SYNCS.ARRIVE.TRANS64.RED.A1T0 RZ, [R2+URZ], RZ ;  /* 0x000000ff02ff79a7 */ /* 0x0045e200081004ff */
[----:B-1----:R-:W-:-:S02]  /*2e60*/  LOP3.LUT P3, RZ, R6, 0x1, RZ, 0xc0, !PT ;  /* 0x0000000106ff7812 */ /* 0x002fc4000786c0ff */
[----:B------:R-:W-:-:S04]  /*2e70*/  SEL R4, RZ, 0x1, P1 ;  /* 0x00000001ff047807 */ /* 0x000fc80000800000 */
[----:B------:R-:W-:Y:S02]  /*2e80*/  LOP3.LUT R10, R10, R4, RZ, 0x3c, !PT ;  /* 0x000000040a0a7212 */ /* 0x000fe400078e3cff */
[----:B--2---:R-:W-:-:S04]  /*2e90*/  SEL R2, RZ, 0x1, P0 ;  /* 0x00000001ff027807 */ /* 0x004fc80000000000 */
[----:B------:R-:W-:Y:S01]  /*2ea0*/  LOP3.LUT R9, R9, R2, RZ, 0x3c, !PT ;  /* 0x0000000209097212 */ /* 0x000fe200078e3cff */
[----:B------:R-:W-:Y:S06]  /*2eb0*/  @P3 BRA `(.L_x_51) ;  /* 0xfffffffc002c3947 */ /* 0x000fec000383ffff */
[----:B------:R-:W-:Y:S01]  /*2ec0*/  ULEA UR4, UR5, UR6, 0x3 ;  /* 0x0000000605047291 */ /* 0x000fe2000f8e18ff */
[----:B------:R-:W-:-:S08]  /*2ed0*/  SHF.L.U32 R2, R12, 0x1f, RZ ;  /* 0x0000001f0c027819 */ /* 0x000fd000000006ff */
[----:B------:R-:W1:Y:S02]  /*2ee0*/  SYNCS.PHASECHK.TRANS64 P0, [UR4+0xa0], R2 ;  /* 0x0000a002ff0075a7 */ /* 0x000e640008001004 */
[----:B-1----:R-:W-:Y:S05]  /*2ef0*/  @P0 BRA `(.L_x_52) ;  /* 0x0000000000080947 */ /* 0x002fea0003800000 */
[----:B------:R-:W1:Y:S02]  /*2f00*/  SYNCS.PHASECHK.TRANS64.TRYWAIT P0, [UR4+0xa0], R2 ;  /* 0x0000a002ff0075a7 */ /* 0x000e640008001104 */
[----:B-1----:R-:W-:Y:S05]  /*2f10*/  @!P0 BRA `(.L_x_53) ;  /* 0x0000005c00408947 */ /* 0x002fea0003800000 */
.L_x_52:
[----:B------:R-:W-:-:S04]  /*2f20*/  UIADD3 UR7, UPT, UPT, UR5, 0x1, URZ ;  /* 0x0000000105077890 */ /* 0x000fc8000fffe0ff */
[----:B------:R-:W-:-:S04]  /*2f30*/  UISETP.NE.AND UP0, UPT, UR7, 0x2, UPT ;  /* 0x000000020700788c */ /* 0x000fc8000bf05270 */
[----:B------:R-:W-:Y:S02]  /*2f40*/  USEL UR8, URZ, 0x1, UP0 ;  /* 0x00000001ff087887 */ /* 0x000fe40008000000 */
[----:B------:R-:W-:-:S04]  /*2f50*/  USEL UR7, UR7, URZ, UP0 ;  /* 0x000000ff07077287 */ /* 0x000fc80008000000 */
[----:B------:R-:W-:Y:S01]  /*2f60*/  ULEA UR7, UR7, UR6, 0x3 ;  /* 0x0000000607077291 */ /* 0x000fe2000f8e18ff */
[----:B-1----:R-:W-:-:S04]  /*2f70*/  LOP3.LUT R2, R12, UR8, RZ, 0x3c, !PT ;  /* 0x000000080c027c12 */ /* 0x002fc8000f8e3cff */
[----:B------:R-:W-:-:S04]  /*2f80*/  SHF.L.U32 R0, R2, 0x1f, RZ ;  /* 0x0000001f02007819 */ /* 0x000fc800000006ff */
[----:B------:R-:W1:Y:S02]  /*2f90*/  SYNCS.PHASECHK.TRANS64 P0, [UR7+0xa0], R0 ;  /* 0x0000a000ff0075a7 */ /* 0x000e640008001007 */
[----:B-1----:R-:W-:Y:S05]  /*2fa0*/  @P0 EXIT ;  /* 0x000000000000094d */ /* 0x002fea0003800000 */
[----:B------:R-:W-:Y:S02]  /*2fb0*/  SHF.L.U32 R2, R2, 0x1f, RZ ;  /* 0x0000001f02027819 */ /* 0x000fe400000006ff */
[----:B------:R-:W-:-:S07]  /*2fc0*/  MOV R0, UR7 ;  /* 0x0000000700007c02 */ /* 0x000fce0008000f00 */
.L_x_54:
[----:B-1----:R1:W2:Y:S02]  /*2fd0*/  SYNCS.PHASECHK.TRANS64.TRYWAIT P0, [R0+URZ+0xa0], R2 ;  /* 0x0000a002000075a7 */ /* 0x0022a400080011ff */
[----:B--2---:R-:W-:Y:S05]  /*2fe0*/  @!P0 NANOSLEEP.SYNCS 0x989680 ;  /* 0x009896800000895d */ /* 0x004fea0003900000 */
[----:B------:R-:W2:Y:S02]  /*2ff0*/  @!P0 SYNCS.PHASECHK.TRANS64 P0, [R0+URZ+0xa0], R2 ;  /* 0x0000a002000085a7 */ /* 0x000ea400080010ff */
[----:B--2---:R-:W-:Y:S05]  /*3000*/  @P0 EXIT ;  /* 0x000000000000094d */ /* 0x004fea0003800000 */
[----:B------:R-:W-:Y:S05]  /*3010*/  BRA `(.L_x_54) ;  /* 0xfffffffc00ec7947 */ /* 0x000fea000383ffff */
.L_x_47:
[----:B------:R-:W-:Y:S05]  /*3020*/  BRA.U UP4, `(.L_x_55) ;  /* 0x0000001104447547 */ /* 0x000fea000b800000 */
[----:B------:R-:W-:Y:S01]  /*3030*/  UMOV UR4, 0x40 ;  /* 0x0000004000047882 */ /* 0x000fe20000000000 */
[----:B------:R-:W-:Y:S01]  /*3040*/  NOP ;  /* 0x0000000000007918 */ /* 0x000fe20000000000 */
[----:B------:R-:W-:Y:S01]  /*3050*/  ULEA UR5, UR47, UR4, 0x18 ;  /* 0x000000042f057291 */ /* 0x000fe2000f8ec0ff */
[----:B------:R-:W-:Y:S02]  /*3060*/  UMOV UR6, 0x400 ;  /* 0x0000040000067882 */ /* 0x000fe40000000000 */
[----:B------:R-:W-:-:S06]  /*3070*/  ULEA UR6, UR47, UR6, 0x18 ;  /* 0x000000062f067291 */ /* 0x000fcc000f8ec0ff */
[----:B------:R-:W1:Y:S02]  /*3080*/  LDS.U8 R0, [UR5+0x1c] ;  /* 0x00001c05ff007984 */ /* 0x000e640008000000 */
[----:B-1----:R-:W-:-:S13]  /*3090*/  ISETP.NE.AND P0, PT, R0, RZ, PT ;  /* 0x000000ff0000720c */ /* 0x002fda0003f05270 */
[----:B------:R-:W-:Y:S05]  /*30a0*/  @P0 BRA `(.L_x_56) ;  /* 0x0000000000580947 */ /* 0x000fea0003800000 */
[----:B------:R-:W-:-:S13]  /*30b0*/  ELECT P0, URZ, PT ;  /* 0x0000000000ff782f */ /* 0x000fda0003800000 */
[----:B------:R-:W-:Y:S05]  /*30c0*/  @!P0 BRA `(.L_x_57) ;  /* 0x0000000000608947 */ /* 0x000fea0003800000 */
[----:B------:R-:W-:Y:S01]  /*30d0*/  UMOV UR4, 0x10 ;  /* 0x0000001000047882 */ /* 0x000fe20000000000 */
[----:B------:R-:W-:Y:S01]  /*30e0*/  HFMA2 R0, -RZ, RZ, 0, 5.9604644775390625e-08 ;  /* 0x00000001ff007431 */ /* 0x000fe200000001ff */
[----:B------:R-:W-:-:S03]  /*30f0*/  MOV R3, 0xffff ;  /* 0x0000ffff00037802 */ /* 0x000fc60000000f00 */
[----:B------:R-:W-:Y:S04]  /*3100*/  DEPBAR.LE SB1, 0x36 ;  /* 0x00009d800000791a */ /* 0x000fe80000000000 */
[----:B------:R-:W1:Y:S02]  /*3110*/  UTCATOMSWS.FIND_AND_SET.ALIGN UP0, UR4, UR4 ;  /* 0x00000004000475e3 */ /* 0x000e640008000800 */
[----:B-1----:R-:W-:Y:S01]  /*3120*/  MOV R4, UR4 ;  /* 0x0000000400047c02 */ /* 0x002fe20008000f00 */
[----:B------:R-:W-:Y:S06]  /*3130*/  BRA.U UP0, `(.L_x_58) ;  /* 0x0000000100187547 */ /* 0x000fec000b800000 */
.L_x_59:
[----:B------:R-:W-:Y:S05]  /*3140*/  NANOSLEEP 0x64 ;  /* 0x000000640000795d */ /* 0x000fea0003800000 */
[----:B------:R-:W-:-:S05]  /*3150*/  UMOV UR4, 0x10 ;  /* 0x0000001000047882 */ /* 0x000fca0000000000 */
[----:B------:R-:W-:Y:S04]  /*3160*/  DEPBAR.LE SB1, 0x36 ;  /* 0x00009d800000791a */ /* 0x000fe80000000000 */
[----:B------:R-:W1:Y:S02]  /*3170*/  UTCATOMSWS.FIND_AND_SET.ALIGN UP0, UR4, UR4 ;  /* 0x00000004000475e3 */ /* 0x000e640008000800 */
[----:B-1----:R-:W-:Y:S01]  /*3180*/  MOV R4, UR4 ;  /* 0x0000000400047c02 */ /* 0x002fe20008000f00 */
[----:B------:R-:W-:Y:S05]  /*3190*/  BRA.U !UP0, `(.L_x_59) ;  /* 0xfffffffd08e87547 */ /* 0x000fea000b83ffff */
.L_x_58:
[-C--:B------:R-:W-:Y:S02]  /*31a0*/  SHF.L.U32 R3, R3, R4.reuse, RZ ;  /* 0x0000000403037219 */ /* 0x080fe400000006ff */
[----:B------:R-:W-:Y:S01]  /*31b0*/  SHF.L.U32 R0, R0, R4, RZ ;  /* 0x0000000400007219 */ /* 0x000fe200000006ff */
[----:B------:R-:W-:Y:S02]  /*31c0*/  IMAD.SHL.U32 R4, R4, 0x20, RZ ;  /* 0x0000002004047824 */ /* 0x000fe400078e00ff */
[----:B------:R1:W-:Y:S04]  /*31d0*/  ATOMS.OR RZ, [UR5+0x14], R3 ;  /* 0x00001403ffff798c */ /* 0x0003e8000b000005 */
[----:B------:R1:W-:Y:S04]  /*31e0*/  ATOMS.OR RZ, [UR5+0x18], R0 ;  /* 0x00001800ffff798c */ /* 0x0003e8000b000005 */
[----:B------:R1:W-:Y:S01]  /*31f0*/  STS [UR6+0x140], R4 ;  /* 0x00014004ff007988 */ /* 0x0003e20008000806 */
[----:B------:R-:W-:Y:S05]  /*3200*/  BRA `(.L_x_57) ;  /* 0x0000000000107947 */ /* 0x000fea0003800000 */
.L_x_56:
[----:B------:R-:W-:Y:S02]  /*3210*/  MOV R0, 0xffffffff ;  /* 0xffffffff00007802 */ /* 0x000fe40000000f00 */
[----:B------:R-:W-:-:S03]  /*3220*/  MOV R4, 0x3250 ;  /* 0x0000325000047802 */ /* 0x000fc60000000f00 */
[----:B------:R1:W-:Y:S04]  /*3230*/  STS [UR6+0x140], R0 ;  /* 0x00014000ff007988 */ /* 0x0003e80008000806 */
[----:B-1---5:R-:W-:Y:S05]  /*3240*/  CALL.REL.NOINC `($__internal_1_$__cuda_sm10x_tcgen05_guardrail_trap_phase_invalid_during_alloc) ;  /* 0x00000060008c7944 */ /* 0x022fea0003c00000 */
.L_x_57:
[----:B------:R-:W-:Y:S05]  /*3250*/  WARPSYNC.ALL ;  /* 0x0000000000007948 */ /* 0x000fea0003800000 */
[----:B------:R-:W2:Y:S01]  /*3260*/  S2UR UR4, SR_CgaCtaId ;  /* 0x00000000000479c3 */ /* 0x000ea20000008800 */
[----:B------:R-:W-:Y:S01]  /*3270*/  UMOV UR41, 0x400 ;  /* 0x0000040000297882 */ /* 0x000fe20000000000 */
[----:B------:R-:W-:-:S06]  /*3280*/  NOP ;  /* 0x0000000000007918 */ /* 0x000fcc0000000000 */
[----:B------:R-:W-:Y:S06]  /*3290*/  BAR.ARV 0x6, 0xa0 ;  /* 0x0182800000007b1d */ /* 0x000fec0000002000 */
[----:B------:R-:W3:Y:S01]  /*32a0*/  LDCU UR6, c[0x0][0x38c] ;  /* 0x00007180ff0677ac */ /* 0x000ee20008000800 */
[----:B------:R-:W-:Y:S01]  /*32b0*/  LOP3.LUT R2, R2, 0xffff, RZ, 0xc0, !PT ;  /* 0x0000ffff02027812 */ /* 0x000fe200078ec0ff */
[----:B------:R-:W-:Y:S01]  /*32c0*/  IMAD.MOV.U32 R11, RZ, RZ, 0x1 ;  /* 0x00000001ff0b7424 */ /* 0x000fe200078e00ff */
[----:B------:R-:W-:Y:S01]  /*32d0*/  CS2R R8, SRZ ;  /* 0x0000000000087805 */ /* 0x000fe2000001ff00 */
[----:B------:R-:W4:Y:S01]  /*32e0*/  LDCU UR7, c[0x0][0x38c] ;  /* 0x00007180ff0777ac */ /* 0x000f220008000800 */
[----:B------:R-:W-:Y:S01]  /*32f0*/  R2UR UR42, R2 ;  /* 0x00000000022a72ca */ /* 0x000fe200000e0000 */
[----:B------:R-:W-:Y:S01]  /*3300*/  IMAD.MOV.U32 R10, RZ, RZ, RZ ;  /* 0x000000ffff0a7224 */ /* 0x000fe200078e00ff */
[----:B------:R-:W-:Y:S01]  /*3310*/  UMOV UR45, URZ ;  /* 0x000000ff002d7c82 */ /* 0x000fe20008000000 */
[----:B------:R-:W-:Y:S01]  /*3320*/  UMOV UR39, URZ ;  /* 0x000000ff00277c82 */ /* 0x000fe20008000000 */
[----:B--2---:R-:W-:Y:S01]  /*3330*/  ULEA UR41, UR4, UR41, 0x18 ;  /* 0x0000002904297291 */ /* 0x004fe2000f8ec0ff */
[----:B------:R-:W-:Y:S01]  /*3340*/  UMOV UR62, 0x0 ;  /* 0x00000000003e7882 */ /* 0x000fe20000000000 */
[----:B------:R-:W-:-:S02]  /*3350*/  UMOV UR63, 0x4200010 ;  /* 0x04200010003f7882 */ /* 0x000fc40000000000 */
[----:B------:R-:W-:Y:S02]  /*3360*/  UIADD3 UR5, UPT, UPT, UR41, 0x4400, URZ ;  /* 0x0000440029057890 */ /* 0x000fe4000fffe0ff */
[----:B------:R-:W-:Y:S02]  /*3370*/  UIADD3 UR4, UPT, UPT, UR41, 0x14400, URZ ;  /* 0x0001440029047890 */ /* 0x000fe4000fffe0ff */
[----:B---3--:R-:W-:Y:S01]  /*3380*/  UIADD3 UR6, UPT, UPT, UR6, 0x7f, URZ ;  /* 0x0000007f06067890 */ /* 0x008fe2000fffe0ff */
[----:B-1----:R-:W1:Y:S01]  /*3390*/  LDS R0, [UR41+0x140] ;  /* 0x00014029ff007984 */ /* 0x002e620008000800 */
[----:B------:R-:W-:Y:S02]  /*33a0*/  USHF.R.U32.HI UR5, URZ, 0x4, UR5 ;  /* 0x00000004ff057899 */ /* 0x000fe40008011605 */
[----:B------:R-:W-:Y:S02]  /*33b0*/  USHF.R.S32.HI UR47, URZ, 0x1f, UR6 ;  /* 0x0000001fff2f7899 */ /* 0x000fe40008011406 */
[----:B------:R-:W-:-:S02]  /*33c0*/  USHF.R.U32.HI UR4, URZ, 0x4, UR4 ;  /* 0x00000004ff047899 */ /* 0x000fc40008011604 */
[----:B------:R-:W-:Y:S02]  /*33d0*/  ULEA.HI UR47, UR47, UR6, URZ, 0x7 ;  /* 0x000000062f2f7291 */ /* 0x000fe4000f8f38ff */
[----:B------:R-:W-:Y:S02]  /*33e0*/  ULOP3.LUT UR5, UR5, 0x3fff, URZ, 0xc0, !UPT ;  /* 0x00003fff05057892 */ /* 0x000fe4000f8ec0ff */
[----:B------:R-:W-:Y:S02]  /*33f0*/  USHF.R.S32.HI UR47, URZ, 0x7, UR47 ;  /* 0x00000007ff2f7899 */ /* 0x000fe4000801142f */
[----:B------:R-:W-:Y:S02]  /*3400*/  ULOP3.LUT UR4, UR4, 0x3fff, URZ, 0xc0, !UPT ;  /* 0x00003fff04047892 */ /* 0x000fe4000f8ec0ff */
[----:B------:R-:W-:Y:S01]  /*3410*/  UISETP.LT.AND UP0, UPT, UR47, 0x1, UPT ;  /* 0x000000012f00788c */ /* 0x000fe2000bf01270 */
[----:B------:R-:W-:Y:S01]  /*3420*/  UMOV UR60, 0x0 ;  /* 0x00000000003c7882 */ /* 0x000fe20000000000 */
[----:B------:R-:W-:-:S02]  /*3430*/  UMOV UR61, 0x4200010 ;  /* 0x04200010003d7882 */ /* 0x000fc40000000000 */
[----:B------:R-:W-:Y:S01]  /*3440*/  USEL UR64, UR47, 0x1, !UP0 ;  /* 0x000000012f407887 */ /* 0x000fe2000c000000 */
[----:B------:R-:W-:Y:S01]  /*3450*/  UMOV UR58, 0x0 ;  /* 0x00000000003a7882 */ /* 0x000fe20000000000 */
[----:B------:R-:W-:Y:S01]  /*3460*/  UMOV UR59, 0x4200010 ;  /* 0x04200010003b7882 */ /* 0x000fe20000000000 */
[----:B------:R-:W-:Y:S01]  /*3470*/  UMOV UR56, 0x0 ;  /* 0x0000000000387882 */ /* 0x000fe20000000000 */
[----:B------:R-:W-:Y:S01]  /*3480*/  UMOV UR57, 0x4200010 ;  /* 0x0420001000397882 */ /* 0x000fe20000000000 */
[----:B------:R-:W-:Y:S01]  /*3490*/  UMOV UR54, 0x0 ;  /* 0x0000000000367882 */ /* 0x000fe20000000000 */
[----:B------:R-:W-:Y:S01]  /*34a0*/  UMOV UR55, 0x4200010 ;  /* 0x0420001000377882 */ /* 0x000fe20000000000 */
[----:B------:R-:W-:Y:S01]  /*34b0*/  UMOV UR52, 0x0 ;  /* 0x0000000000347882 */ /* 0x000fe20000000000 */
[----:B------:R-:W-:Y:S01]  /*34c0*/  UMOV UR53, 0x4200010 ;  /* 0x0420001000357882 */ /* 0x000fe20000000000 */
[----:B------:R-:W-:Y:S02]  /*34d0*/  ULOP3.LUT UR43, UR5, 0x10000, URZ, 0xfc, !UPT ;  /* 0x00010000052b7892 */ /* 0x000fe4000f8efcff */
[----:B------:R-:W-:-:S02]  /*34e0*/  ULOP3.LUT UR44, UR4, 0x10000, URZ, 0xfc, !UPT ;  /* 0x00010000042c7892 */ /* 0x000fc4000f8efcff */
[----:B------:R-:W-:Y:S02]  /*34f0*/  UIADD3 UR64, UPT, UPT, -UR64, URZ, URZ ;  /* 0x000000ff40407290 */ /* 0x000fe4000fffe1ff */
[----:B----4-:R-:W-:Y:S01]  /*3500*/  UISETP.GE.AND UP4, UPT, UR7, 0x1, UPT ;  /* 0x000000010700788c */ /* 0x010fe2000bf86270 */
[----:B------:R-:W-:Y:S01]  /*3510*/  UMOV UR50, 0x0 ;  /* 0x0000000000327882 */ /* 0x000fe20000000000 */
[----:B------:R-:W-:Y:S01]  /*3520*/  UMOV UR51, 0x4200010 ;  /* 0x0420001000337882 */ /* 0x000fe20000000000 */
[----:B------:R-:W-:Y:S01]  /*3530*/  UMOV UR48, 0x0 ;  /* 0x0000000000307882 */ /* 0x000fe20000000000 */
[----:B-1----:R-:W-:Y:S01]  /*3540*/  R2UR UR65, R0 ;  /* 0x00000000004172ca */ /* 0x002fe200000e0000 */
[----:B------:R-:W-:-:S14]  /*3550*/  UMOV UR49, 0x4200010 ;  /* 0x0420001000317882 */ /* 0x000fdc0000000000 */
.L_x_66:
[----:B------:R-:W-:Y:S02]  /*3560*/  LEA R0, R10, UR41, 0x3 ;  /* 0x000000290a007c11 */ /* 0x000fe4000f8e18ff */
[----:B------:R-:W-:Y:S02]  /*3570*/  SHF.L.U32 R2, R9, 0x1f, RZ ;  /* 0x0000001f09027819 */ /* 0x000fe400000006ff */
[----:B------:R-:W-:Y:S01]  /*3580*/  PLOP3.LUT P0, PT, PT, PT, UP4, 0x80, 0x8 ;  /* 0x000000000008781c */ /* 0x000fe20003f0f048 */
[----:B------:R-:W-:Y:S01]  /*3590*/  VIADD R3, R0, 0xa0 ;  /* 0x000000a000037836 */ /* 0x000fe20000000000 */
[----:B-1----:R-:W1:Y:S02]  /*35a0*/  SYNCS.PHASECHK.TRANS64.TRYWAIT P1, [R0+URZ+0x90], R2 ;  /* 0x00009002000075a7 */ /* 0x002e6400080211ff */
[----:B-1-3--:R-:W-:Y:S09]  /*35b0*/  @!P1 BRA `(.L_x_60) ;  /* 0x0000005400b09947 */ /* 0x00aff20003800000 */
.L_x_153:
[----:B------:R-:W-:Y:S01]  /*35c0*/  LEA R4, R10, UR41, 0x4 ;  /* 0x000000290a047c11 */ /* 0x000fe2000f8e20ff */
[----:B------:R-:W-:Y:S01]  /*35d0*/  @UP4 ULEA UR4, UR39, UR41, 0x3 ;  /* 0x0000002927044291 */ /* 0x000fe2000f8e18ff */
[----:B------:R-:W-:Y:S01]  /*35e0*/  PLOP3.LUT P2, PT, PT, PT, PT, 0x80, 0x8 ;  /* 0x000000000008781c */ /* 0x000fe20003f4f070 */
[----:B------:R-:W-:Y:S01]  /*35f0*/  ULEA UR46, UR45, UR41, 0x3 ;  /* 0x000000292d2e7291 */ /* 0x000fe2000f8e18ff */
[----:B------:R-:W-:Y:S02]  /*3600*/  PRMT R3, RZ, 0x654, R3 ;  /* 0x00000654ff037816 */ /* 0x000fe40000000003 */
[----:B------:R-:W2:Y:S01]  /*3610*/  LDS.128 R4, [R4+0x120] ;  /* 0x0001200004047984 */ /* 0x000ea20000000c00 */
[----:B-1----:R-:W-:Y:S02]  /*3620*/  @P0 SHF.L.U32 R2, R8, 0x1f, RZ ;  /* 0x0000001f08020819 */ /* 0x002fe400000006ff */
[----:B------:R-:W-:Y:S01]  /*3630*/  SHF.L.U32 R0, R11, 0x1f, RZ ;  /* 0x0000001f0b007819 */ /* 0x000fe200000006ff */
[----:B------:R-:W-:Y:S01]  /*3640*/  @!PT LDS RZ, [RZ] ;  /* 0x00000000fffff984 */ /* 0x000fe20000000800 */
[----:B------:R-:W-:Y:S01]  /*3650*/  @!PT LDS RZ, [RZ] ;  /* 0x00000000fffff984 */ /* 0x000fe20000000800 */
[----:B------:R-:W-:Y:S01]  /*3660*/  @!PT LDS RZ, [RZ] ;  /* 0x00000000fffff984 */ /* 0x000fe20000000800 */
[----:B------:R-:W-:Y:S01]  /*3670*/  @!PT LDS RZ, [RZ] ;  /* 0x00000000fffff984 */ /* 0x000fe20000000800 */
[----:B------:R1:W-:Y:S06]  /*3680*/  MEMBAR.ALL.CTA ;  /* 0x0000000000007992 */ /* 0x0003ec0000008000 */
[----:B-1----:R-:W1:Y:S02]  /*3690*/  FENCE.VIEW.ASYNC.S ;  /* 0x00000000000073c6 */ /* 0x002e640000000000 */
[----:B-1----:R1:W-:Y:S01]  /*36a0*/  SYNCS.ARRIVE.TRANS64.RED.A1T0 RZ, [R3+URZ], RZ ;  /* 0x000000ff03ff79a7 */ /* 0x0023e200081004ff */
[----:B------:R1:W3:Y:S01]  /*36b0*/  @P0 SYNCS.PHASECHK.TRANS64.TRYWAIT P2, [UR4], R2 ;  /* 0x00000002ff0005a7 */ /* 0x0002e20008041104 */
[----:B------:R-:W-:Y:S01]  /*36c0*/  ULEA.HI UR4, UR45, UR45, URZ, 0x1 ;  /* 0x0000002d2d047291 */ /* 0x000fe2000f8f08ff */
[----:B--2---:R-:W-:-:S03]  /*36d0*/  LOP3.LUT P1, RZ, R6, 0x1, RZ, 0xc0, !PT ;  /* 0x0000000106ff7812 */ /* 0x004fc6000782c0ff */
[----:B------:R-:W-:Y:S02]  /*36e0*/  USHF.L.U32 UR5, UR4, 0x6, URZ ;  /* 0x0000000604057899 */ /* 0x000fe400080006ff */
[----:B------:R-:W-:Y:S02]  /*36f0*/  ULOP3.LUT UR36, UR4, 0xffe, URZ, 0xc0, !UPT ;  /* 0x00000ffe04247892 */ /* 0x000fe4000f8ec0ff */
[----:B------:R-:W-:Y:S02]  /*3700*/  ULOP3.LUT UR4, UR5, 0xffffff80, URZ, 0xc0, !UPT ;  /* 0xffffff8005047892 */ /* 0x000fe4000f8ec0ff */
[----:B------:R-:W-:Y:S02]  /*3710*/  UIADD3 UR36, UPT, UPT, -UR36, UR45, URZ ;  /* 0x0000002d24247290 */ /* 0x000fe4000fffe1ff */
[----:B------:R-:W-:Y:S01]  /*3720*/  UIADD3 UR4, UPT, UPT, UR65, UR4, URZ ;  /* 0x0000000441047290 */ /* 0x000fe2000fffe0ff */
[----:B------:R-:W2:Y:S03]  /*3730*/  SYNCS.PHASECHK.TRANS64.TRYWAIT P0, [UR46+0xd0], R0 ;  /* 0x0000d000ff0075a7 */ /* 0x000ea6000800112e */
[----:B------:R-:W-:Y:S01]  /*3740*/  ULEA UR36, UR36, UR4, 0x14 ;  /* 0x0000000424247291 */ /* 0x000fe2000f8ea0ff */
[----:B-123--:R-:W-:Y:S11]  /*3750*/  @!P0 BRA `(.L_x_61) ;  /* 0x00000054005c8947 */ /* 0x00eff60003800000 */
.L_x_155:
[----:B------:R-:W-:Y:S01]  /*3760*/  IADD3 R10, PT, PT, R10, 0x1, RZ ;  /* 0x000000010a0a7810 */ /* 0x000fe20007ffe0ff */
[----:B------:R-:W-:Y:S06]  /*3770*/  BRA.U !UP4, `(.L_x_62) ;  /* 0x000000050c107547 */ /* 0x000fec000b800000 */
[----:B------:R-:W-:Y:S01]  /*3780*/  UPLOP3.LUT UP2, UPT, UPT, UPT, UPT, 0x40, 0x4 ;  /* 0x000000000004789c */ /* 0x000fe20003f4e870 */
[----:B------:R-:W-:Y:S01]  /*3790*/  UMOV UR38, UR64 ;  /* 0x0000004000267c82 */ /* 0x000fe20008000000 */
[----:B------:R-:W-:Y:S01]  /*37a0*/  UMOV UR37, UR47 ;  /* 0x0000002f00257c82 */ /* 0x000fe20008000000 */
[----:B------:R-:W-:-:S08]  /*37b0*/  UMOV UR5, UR39 ;  /* 0x0000002700057c82 */ /* 0x000fd00008000000 */
.L_x_65:
[----:B------:R-:W-:Y:S02]  /*37c0*/  UIADD3 UR38, UPT, UPT, UR38, 0x1, URZ ;  /* 0x0000000126267890 */ /* 0x000fe4000fffe0ff */
[----:B------:R-:W-:Y:S02]  /*37d0*/  ULEA UR7, UR5, UR41, 0x3 ;  /* 0x0000002905077291 */ /* 0x000fe4000f8e18ff */
[----:B------:R-:W-:Y:S01]  /*37e0*/  UISETP.NE.AND UP3, UPT, UR38, URZ, UPT ;  /* 0x000000ff2600728c */ /* 0x000fe2000bf65270 */
[----:B--23--:R-:W-:Y:S10]  /*37f0*/  @P2 BRA `(.L_x_63) ;  /* 0x00000000000c2947 */ /* 0x00cff40003800000 */
[----:B-1----:R-:W-:Y:S04]  /*3800*/  SHF.L.U32 R2, R8, 0x1f, RZ ;  /* 0x0000001f08027819 */ /* 0x002fe800000006ff */
[----:B------:R-:W1:Y:S02]  /*3810*/  SYNCS.PHASECHK.TRANS64.TRYWAIT P0, [UR7], R2 ;  /* 0x00000002ff0075a7 */ /* 0x000e640008001107 */
[----:B-1----:R-:W-:Y:S05]  /*3820*/  @!P0 BRA `(.L_x_64) ;  /* 0x0000005400408947 */ /* 0x002fea0003800000 */
.L_x_63:
[----:B------:R-:W-:Y:S01]  /*3830*/  UISETP.NE.AND UP0, UPT, UR37, 0x1, UPT ;  /* 0x000000012500788c */ /* 0x000fe2000bf05270 */
[----:B------:R-:W-:Y:S01]  /*3840*/  PLOP3.LUT P2, PT, PT, PT, PT, 0x80, 0x8 ;  /* 0x000000000008781c */ /* 0x000fe20003f4f070 */
[----:B------:R-:W-:Y:S02]  /*3850*/  UIADD3 UR4, UPT, UPT, UR5, 0x1, URZ ;  /* 0x0000000105047890 */ /* 0x000fe4000fffe0ff */
[----:B------:R-:W-:Y:S02]  /*3860*/  UIADD3 UR40, UPT, UPT, UR7, 0x20, URZ ;  /* 0x0000002007287890 */ /* 0x000fe4000fffe0ff */
[----:B------:R-:W-:Y:S01]  /*3870*/  UISETP.NE.AND UP1, UPT, UR4, 0x4, UPT ;  /* 0x000000040400788c */ /* 0x000fe2000bf25270 */
[----:B------:R-:W-:Y:S01]  /*3880*/  PLOP3.LUT P0, PT, PT, PT, UP0, 0x80, 0x8 ;  /* 0x000000000008781c */ /* 0x000fe20003f0f008 */
[----:B------:R-:W-:Y:S02]  /*3890*/  UIADD3 UR37, UPT, UPT, UR37, -0x1, URZ ;  /* 0xffffffff25257890 */ /* 0x000fe4000fffe0ff */
[----:B------:R-:W-:Y:S02]  /*38a0*/  USEL UR6, URZ, 0x1, UP1 ;  /* 0x00000001ff067887 */ /* 0x000fe40008800000 */
[----:B------:R-:W-:Y:S01]  /*38b0*/  USEL UR39, UR4, URZ, UP1 ;  /* 0x000000ff04277287 */ /* 0x000fe20008800000 */
[----:B------:R-:W-:Y:S01]  /*38c0*/  UMOV UR7, 0x40004040 ;  /* 0x4000404000077882 */ /* 0x000fe20000000000 */
[----:B------:R-:W-:Y:S02]  /*38d0*/  UMOV UR35, 0x40004040 ;  /* 0x4000404000237882 */ /* 0x000fe40000000000 */
[----:B------:R-:W-:Y:S01]  /*38e0*/  @UP0 ULEA UR4, UR39, UR41, 0x3 ;  /* 0x0000002927040291 */ /* 0x000fe2000f8e18ff */
[----:B------:R-:W-:Y:S01]  /*38f0*/  LOP3.LUT R8, R8, UR6, RZ, 0x3c, !PT ;  /* 0x0000000608087c12 */ /* 0x000fe2000f8e3cff */
[----:B------:R-:W-:Y:S01]  /*3900*/  ULEA UR6, UR5, UR44, 0xb ;  /* 0x0000002c05067291 */ /* 0x000fe2000f8e58ff */
[----:B------:R-:W-:Y:S02]  /*3910*/  UMOV UR33, 0x40004040 ;  /* 0x4000404000217882 */ /* 0x000fe40000000000 */
[----:B-1----:R-:W-:Y:S01]  /*3920*/  @P0 SHF.L.U32 R0, R8, 0x1f, RZ ;  /* 0x0000001f08000819 */ /* 0x002fe200000006ff */
[----:B------:R-:W-:Y:S02]  /*3930*/  UIADD3 UR34, UPT, UPT, UR6, 0x2, URZ ;  /* 0x0000000206227890 */ /* 0x000fe4000fffe0ff */
[----:B------:R-:W-:Y:S01]  /*3940*/  UIADD3 UR30, UPT, UPT, UR6, 0x4, URZ ;  /* 0x00000004061e7890 */ /* 0x000fe2000fffe0ff */
[----:B------:R2:W3:Y:S01]  /*3950*/  @P0 SYNCS.PHASECHK.TRANS64.TRYWAIT P2, [UR4], R0 ;  /* 0x00000000ff0005a7 */ /* 0x0004e20008041104 */
[----:B------:R-:W-:Y:S02]  /*3960*/  ULEA UR4, UR5, UR43, 0xa ;  /* 0x0000002b05047291 */ /* 0x000fe4000f8e50ff */
[----:B------:R-:W-:Y:S02]  /*3970*/  UIADD3 UR26, UPT, UPT, UR6, 0x6, URZ ;  /* 0x00000006061a7890 */ /* 0x000fe4000fffe0ff */
        /* <DEDUP_REMOVED lines=10> */
[----:B------:R-:W-:Y:S01]  /*3a20*/  UIADD3 UR8, UPT, UPT, UR4, 0x206, URZ ;  /* 0x0000020604087890 */ /* 0x000fe2000fffe0ff */
[----:B------:R-:W-:Y:S01]  /*3a30*/  UMOV UR5, 0x40004040 ;  /* 0x4000404000057882 */ /* 0x000fe20000000000 */
[----:B------:R-:W-:Y:S01]  /*3a40*/  UMOV UR31, 0x40004040 ;  /* 0x40004040001f7882 */ /* 0x000fe20000000000 */
[----:B------:R1:W-:Y:S01]  /*3a50*/  UTCHMMA gdesc[UR4], gdesc[UR6], tmem[UR36], tmem[UR62], idesc[UR63], UP2 ;  /* 0x00ff3e06040075ea */ /* 0x0003e20009000024 */
[----:B------:R-:W-:Y:S01]  /*3a60*/  UPLOP3.LUT UP2, UPT, UPT, UPT, UPT, 0x80, 0x8 ;  /* 0x000000000008789c */ /* 0x000fe20003f4f070 */
[----:B------:R2:W-:Y:S01]  /*3a70*/  UTCHMMA gdesc[UR32], gdesc[UR34], tmem[UR36], tmem[UR60], idesc[UR61], UPT ;  /* 0x00ff3c22200075ea */ /* 0x0005e2000b800024 */
[----:B------:R-:W-:Y:S01]  /*3a80*/  UMOV UR29, 0x40004040 ;  /* 0x40004040001d7882 */ /* 0x000fe20000000000 */
[----:B------:R-:W-:Y:S01]  /*3a90*/  UMOV UR27, 0x40004040 ;  /* 0x40004040001b7882 */ /* 0x000fe20000000000 */
        /* <DEDUP_REMOVED lines=12> */
[----:B------:R-:W-:Y:S01]  /*3b60*/  UMOV UR9, 0x40004040 ;  /* 0x4000404000097882 */ /* 0x000fe20000000000 */
[----:B------:R2:W-:Y:S01]  /*3b70*/  UTCHMMA gdesc[UR12], gdesc[UR14], tmem[UR36], tmem[UR50], idesc[UR51], UPT ;  /* 0x00ff320e0c0075ea */ /* 0x0005e2000b800024 */
[----:B------:R2:W-:Y:S01]  /*3b80*/  UTCHMMA gdesc[UR8], gdesc[UR10], tmem[UR36], tmem[UR48], idesc[UR49], UPT ;  /* 0x00ff300a080075ea */ /* 0x0005e2000b800024 */
[----:B------:R2:W-:Y:S01]  /*3b90*/  UTCBAR.MULTICAST [UR40], URZ, UR42 ;  /* 0x000000ff280073e9 */ /* 0x0005e2000800082a */
[----:B-1----:R-:W-:Y:S01]  /*3ba0*/  UMOV UR5, UR39 ;  /* 0x0000002700057c82 */ /* 0x002fe20008000000 */
[----:B------:R-:W-:Y:S05]  /*3bb0*/  BRA.U UP3, `(.L_x_65) ;  /* 0xfffffffd03007547 */ /* 0x000fea000b83ffff */
.L_x_62:
[----:B------:R-:W-:Y:S01]  /*3bc0*/  UIADD3 UR4, UPT, UPT, UR45, 0x1, URZ ;  /* 0x000000012d047890 */ /* 0x000fe2000fffe0ff */
[C---:B------:R-:W-:Y:S01]  /*3bd0*/  ISETP.NE.AND P0, PT, R10.reuse, 0x2, PT ;  /* 0x000000020a00780c */ /* 0x040fe20003f05270 */
[----:B------:R-:W-:Y:S02]  /*3be0*/  UIADD3 UR5, UPT, UPT, UR46, 0xb0, URZ ;  /* 0x000000b02e057890 */ /* 0x000fe4000fffe0ff */
[----:B------:R-:W-:Y:S01]  /*3bf0*/  UISETP.NE.AND UP0, UPT, UR4, 0x4, UPT ;  /* 0x000000040400788c */ /* 0x000fe2000bf05270 */
[----:B-12---:R-:W-:Y:S02]  /*3c00*/  SEL R0, RZ, 0x1, P0 ;  /* 0x00000001ff007807 */ /* 0x006fe40000000000 */
[----:B------:R-:W-:Y:S01]  /*3c10*/  SEL R10, R10, RZ, P0 ;  /* 0x000000ff0a0a7207 */ /* 0x000fe20000000000 */
[----:B------:R-:W-:Y:S01]  /*3c20*/  USEL UR6, URZ, 0x1, UP0 ;  /* 0x00000001ff067887 */ /* 0x000fe20008000000 */
[----:B------:R-:W-:Y:S01]  /*3c30*/  LOP3.LUT R9, R9, R0, RZ, 0x3c, !PT ;  /* 0x0000000009097212 */ /* 0x000fe200078e3cff */
[----:B------:R-:W-:Y:S01]  /*3c40*/  USEL UR45, UR4, URZ, UP0 ;  /* 0x000000ff042d7287 */ /* 0x000fe20008000000 */
[----:B------:R1:W-:Y:S03]  /*3c50*/  UTCBAR [UR5], URZ ;  /* 0x000000ff050073e9 */ /* 0x0003e600080000ff */
[----:B------:R-:W-:Y:S01]  /*3c60*/  LOP3.LUT R11, R11, UR6, RZ, 0x3c, !PT ;  /* 0x000000060b0b7c12 */ /* 0x000fe2000f8e3cff */
[----:B------:R-:W-:Y:S07]  /*3c70*/  @P1 BRA `(.L_x_66) ;  /* 0xfffffff800381947 */ /* 0x000fee000383ffff */
[----:B------:R-:W2:Y:S01]  /*3c80*/  S2UR UR8, SR_CgaCtaId ;  /* 0x00000000000879c3 */ /* 0x000ea20000008800 */
[----:B------:R-:W-:Y:S01]  /*3c90*/  ELECT P0, URZ, PT ;  /* 0x0000000000ff782f */ /* 0x000fe20003800000 */
[----:B------:R-:W-:Y:S01]  /*3ca0*/  IMAD.MOV.U32 R0, RZ, RZ, 0x1 ;  /* 0x00000001ff007424 */ /* 0x000fe200078e00ff */
[----:B------:R-:W-:Y:S01]  /*3cb0*/  UIADD3 UR41, UPT, UPT, UR41, 0xd0, URZ ;  /* 0x000000d029297890 */ /* 0x000fe2000fffe0ff */
[----:B------:R-:W-:Y:S01]  /*3cc0*/  SHF.L.U32 R2, R11, 0x1f, RZ ;  /* 0x0000001f0b027819 */ /* 0x000fe200000006ff */
[----:B------:R-:W-:-:S03]  /*3cd0*/  UMOV UR4, 0x40 ;  /* 0x0000004000047882 */ /* 0x000fc60000000000 */
[----:B------:R-:W-:Y:S01]  /*3ce0*/  UVIRTCOUNT.DEALLOC.SMPOOL 0x80 ;  /* 0x000000800000784c */ /* 0x000fe20000000000 */
[----:B--2---:R-:W-:Y:S02]  /*3cf0*/  ULEA UR8, UR8, UR4, 0x18 ;  /* 0x0000000408087291 */ /* 0x004fe4000f8ec0ff */
[----:B------:R-:W-:-:S07]  /*3d00*/  ULEA UR4, UR45, UR41, 0x3 ;  /* 0x000000292d047291 */ /* 0x000fce000f8e18ff */
[----:B------:R2:W-:Y:S02]  /*3d10*/  @P0 STS.U8 [UR8+0x1c], R0 ;  /* 0x00001c00ff000988 */ /* 0x0005e40008000008 */
[----:B------:R-:W4:Y:S02]  /*3d20*/  SYNCS.PHASECHK.TRANS64.TRYWAIT P0, [UR4], R2 ;  /* 0x00000002ff0075a7 */ /* 0x000f240008001104 */
[----:B--2-4-:R-:W-:Y:S05]  /*3d30*/  @!P0 BRA `(.L_x_67) ;  /* 0x0000005000148947 */ /* 0x014fea0003800000 */
.L_x_158:
[----:B------:R-:W-:-:S04]  /*3d40*/  UIADD3 UR4, UPT, UPT, UR45, 0x1, URZ ;  /* 0x000000012d047890 */ /* 0x000fc8000fffe0ff */
[----:B------:R-:W-:-:S04]  /*3d50*/  UISETP.NE.AND UP0, UPT, UR4, 0x4, UPT ;  /* 0x000000040400788c */ /* 0x000fc8000bf05270 */
[----:B------:R-:W-:Y:S02]  /*3d60*/  USEL UR6, URZ, 0x1, UP0 ;  /* 0x00000001ff067887 */ /* 0x000fe40008000000 */
[----:B------:R-:W-:-:S04]  /*3d70*/  USEL UR4, UR4, URZ, UP0 ;  /* 0x000000ff04047287 */ /* 0x000fc80008000000 */
[----:B-1----:R-:W-:Y:S01]  /*3d80*/  ULEA UR5, UR4, UR41, 0x3 ;  /* 0x0000002904057291 */ /* 0x002fe2000f8e18ff */
[----:B--2---:R-:W-:-:S04]  /*3d90*/  LOP3.LUT R2, R11, UR6, RZ, 0x3c, !PT ;  /* 0x000000060b027c12 */ /* 0x004fc8000f8e3cff */
[----:B------:R-:W-:-:S04]  /*3da0*/  SHF.L.U32 R3, R2, 0x1f, RZ ;  /* 0x0000001f02037819 */ /* 0x000fc800000006ff */
[----:B------:R-:W1:Y:S02]  /*3db0*/  SYNCS.PHASECHK.TRANS64.TRYWAIT P0, [UR5], R3 ;  /* 0x00000003ff0075a7 */ /* 0x000e640008001105 */
[----:B-1----:R-:W-:Y:S05]  /*3dc0*/  @!P0 BRA `(.L_x_68) ;  /* 0x0000005000088947 */ /* 0x002fea0003800000 */
.L_x_160:
        /* <DEDUP_REMOVED lines=9> */
.L_x_162:
[----:B------:R-:W-:-:S04]  /*3e60*/  UIADD3 UR4, UPT, UPT, UR4, 0x1, URZ ;  /* 0x0000000104047890 */ /* 0x000fc8000fffe0ff */
[----:B------:R-:W-:-:S04]  /*3e70*/  UISETP.NE.AND UP0, UPT, UR4, 0x4, UPT ;  /* 0x000000040400788c */ /* 0x000fc8000bf05270 */
[----:B------:R-:W-:Y:S02]  /*3e80*/  USEL UR5, URZ, 0x1, UP0 ;  /* 0x00000001ff057887 */ /* 0x000fe40008000000 */
[----:B------:R-:W-:-:S04]  /*3e90*/  USEL UR4, UR4, URZ, UP0 ;  /* 0x000000ff04047287 */ /* 0x000fc80008000000 */
[----:B------:R-:W-:Y:S01]  /*3ea0*/  ULEA UR4, UR4, UR41, 0x3 ;  /* 0x0000002904047291 */ /* 0x000fe2000f8e18ff */
[----:B------:R-:W-:-:S04]  /*3eb0*/  LOP3.LUT R2, R2, UR5, RZ, 0x3c, !PT ;  /* 0x0000000502027c12 */ /* 0x000fc8000f8e3cff */
[----:B------:R-:W-:-:S04]  /*3ec0*/  SHF.L.U32 R2, R2, 0x1f, RZ ;  /* 0x0000001f02027819 */ /* 0x000fc800000006ff */
[----:B------:R-:W2:Y:S02]  /*3ed0*/  SYNCS.PHASECHK.TRANS64.TRYWAIT P0, [UR4], R2 ;  /* 0x00000002ff0075a7 */ /* 0x000ea40008001104 */
[----:B--2---:R-:W-:Y:S05]  /*3ee0*/  @!P0 BRA `(.L_x_70) ;  /* 0x0000004c00f08947 */ /* 0x004fea0003800000 */
.L_x_164:
[----:B------:R-:W-:Y:S01]  /*3ef0*/  NOP ;  /* 0x0000000000007918 */ /* 0x000fe20000000000 */
[----:B-1----:R-:W1:Y:S01]  /*3f00*/  LDS R0, [UR8+0x14] ;  /* 0x00001408ff007984 */ /* 0x002e620008000800 */
[----:B------:R-:W-:Y:S01]  /*3f10*/  ULOP3.LUT UR4, UR65, 0xffff, URZ, 0xc0, !UPT ;  /* 0x0000ffff41047892 */ /* 0x000fe2000f8ec0ff */
[----:B------:R-:W-:Y:S01]  /*3f20*/  UMOV UR5, 0xffff ;  /* 0x0000ffff00057882 */ /* 0x000fe20000000000 */
[----:B------:R-:W-:Y:S02]  /*3f30*/  UMOV UR6, 0x1 ;  /* 0x0000000100067882 */ /* 0x000fe40000000000 */
[----:B------:R-:W-:-:S04]  /*3f40*/  USHF.R.U32.HI UR4, URZ, 0x5, UR4 ;  /* 0x00000005ff047899 */ /* 0x000fc80008011604 */
[----:B------:R-:W-:Y:S02]  /*3f50*/  USHF.L.U32 UR5, UR5, UR4, URZ ;  /* 0x0000000405057299 */ /* 0x000fe400080006ff */
[----:B------:R-:W-:-:S04]  /*3f60*/  USHF.L.U32 UR4, UR6, UR4, URZ ;  /* 0x0000000406047299 */ /* 0x000fc800080006ff */
[----:B-1----:R-:W-:-:S04]  /*3f70*/  LOP3.LUT R0, R0, UR5, RZ, 0xc0, !PT ;  /* 0x0000000500007c12 */ /* 0x002fc8000f8ec0ff */
[----:B------:R-:W-:-:S13]  /*3f80*/  ISETP.NE.AND P0, PT, R0, UR5, PT ;  /* 0x0000000500007c0c */ /* 0x000fda000bf05270 */
[----:B------:R-:W-:Y:S05]  /*3f90*/  @P0 BRA `(.L_x_71) ;  /* 0x0000000000580947 */ /* 0x000fea0003800000 */
[----:B------:R-:W1:Y:S02]  /*3fa0*/  LDS R0, [UR8+0x18] ;  /* 0x00001808ff007984 */ /* 0x000e640008000800 */
[----:B-1----:R-:W-:-:S04]  /*3fb0*/  LOP3.LUT R0, R0, UR4, RZ, 0xc0, !PT ;  /* 0x0000000400007c12 */ /* 0x002fc8000f8ec0ff */
[----:B------:R-:W-:-:S13]  /*3fc0*/  ISETP.NE.AND P0, PT, R0, UR4, PT ;  /* 0x0000000400007c0c */ /* 0x000fda000bf05270 */
[----:B------:R-:W-:Y:S05]  /*3fd0*/  @P0 BRA `(.L_x_72) ;  /* 0x00000000003c0947 */ /* 0x000fea0003800000 */
[----:B------:R-:W1:Y:S01]  /*3fe0*/  S2R R2, SR_LANEID ;  /* 0x0000000000027919 */ /* 0x000e620000000000 */
[----:B------:R-:W-:-:S06]  /*3ff0*/  ULOP3.LUT UR5, URZ, UR5, URZ, 0x33, !UPT ;  /* 0x00000005ff057292 */ /* 0x000fcc000f8e33ff */
[----:B------:R-:W-:-:S04]  /*4000*/  IMAD.U32 R0, RZ, RZ, UR5 ;  /* 0x00000005ff007e24 */ /* 0x000fc8000f8e00ff */
[----:B------:R2:W4:Y:S02]  /*4010*/  REDUX UR7, R0 ;  /* 0x00000000000773c4 */ /* 0x0005240000000000 */
[----:B------:R1:W-:Y:S01]  /*4020*/  UTCATOMSWS.AND URZ, UR5 ;  /* 0x0000000500ff79e3 */ /* 0x0003e20008000000 */
[----:B--2---:R-:W-:Y:S01]  /*4030*/  LOP3.LUT R0, RZ, UR4, RZ, 0x33, !PT ;  /* 0x00000004ff007c12 */ /* 0x004fe2000f8e33ff */
[----:B------:R-:W-:Y:S02]  /*4040*/  VOTEU.ANY UR4, UPT, PT ;  /* 0x0000000000047886 */ /* 0x000fe400038e0100 */
[----:B------:R-:W-:Y:S02]  /*4050*/  UFLO.U32 UR4, UR4 ;  /* 0x00000004000472bd */ /* 0x000fe400080e0000 */
[----:B------:R-:W2:Y:S04]  /*4060*/  REDUX UR6, R0 ;  /* 0x00000000000673c4 */ /* 0x000ea80000000000 */
[----:B-1----:R-:W-:-:S02]  /*4070*/  ISETP.EQ.U32.AND P0, PT, R2, UR4, PT ;  /* 0x0000000402007c0c */ /* 0x002fc4000bf02070 */
[----:B----4-:R-:W-:-:S11]  /*4080*/  MOV R2, UR7 ;  /* 0x0000000700027c02 */ /* 0x010fd60008000f00 */
[----:B------:R1:W-:Y:S01]  /*4090*/  @P0 ATOMS.AND RZ, [UR8+0x14], R2 ;  /* 0x00001402ffff098c */ /* 0x0003e2000a800008 */
[----:B--2---:R-:W-:-:S05]  /*40a0*/  IMAD.U32 R0, RZ, RZ, UR6 ;  /* 0x00000006ff007e24 */ /* 0x004fca000f8e00ff */
[----:B------:R1:W-:Y:S01]  /*40b0*/  @P0 ATOMS.AND RZ, [UR8+0x18], R0 ;  /* 0x00001800ffff098c */ /* 0x0003e2000a800008 */
[----:B------:R-:W-:Y:S05]  /*40c0*/  BRA `(.L_x_73) ;  /* 0x0000000000147947 */ /* 0x000fea0003800000 */
.L_x_72:
[----:B------:R-:W-:Y:S02]  /*40d0*/  MOV R2, 0x40f0 ;  /* 0x000040f000027802 */ /* 0x000fe40000000f00 */
[----:B---3-5:R-:W-:Y:S05]  /*40e0*/  CALL.REL.NOINC `($__internal_0_$__cuda_sm10x_tcgen05_guardrail_trap_col_being_dealloced_not_returned_by_alloc) ;  /* 0x0000005000d87944 */ /* 0x028fea0003c00000 */
[----:B------:R-:W-:Y:S05]  /*40f0*/  BRA `(.L_x_73) ;  /* 0x0000000000087947 */ /* 0x000fea0003800000 */
.L_x_71:
[----:B------:R-:W-:Y:S02]  /*4100*/  MOV R2, 0x4120 ;  /* 0x0000412000027802 */ /* 0x000fe40000000f00 */
[----:B---3-5:R-:W-:Y:S05]  /*4110*/  CALL.REL.NOINC `($__internal_2_$__cuda_sm10x_tcgen05_guardrail_trap_unallocated_columns_being_dealloced) ;  /* 0x0000005000e47944 */ /* 0x028fea0003c00000 */
.L_x_73:
[----:B------:R-:W-:Y:S01]  /*4120*/  NOP ;  /* 0x0000000000007918 */ /* 0x000fe20000000000 */
[----:B------:R-:W-:Y:S05]  /*4130*/  EXIT ;  /* 0x000000000000794d */ /* 0x000fea0003800000 */
.L_x_55:
[----:B------:R-:W-:-:S09]  /*4140*/  UISETP.NE.OR UP0, UPT, UR17, 0x3, !UP3 ;  /* 0x000000031100788c */ /* 0x000fd2000df05670 */
[----:B------:R-:W-:Y:S05]  /*4150*/  BRA.U UP0, `(.L_x_74) ;  /* 0x0000001100547547 */ /* 0x000fea000b800000 */
[----:B------:R-:W1:Y:S01]  /*4160*/  LDCU UR31, c[0x0][0x370] ;  /* 0x00006e00ff1f77ac */ /* 0x000e620008000800 */
[----:B------:R-:W2:Y:S01]  /*4170*/  LDC.64 R16, c[0x0][0x348] ;  /* 0x0000d200ff107b82 */ /* 0x000ea20000000a00 */
[----:B------:R-:W-:Y:S02]  /*4180*/  HFMA2 R13, -RZ, RZ, 0, 0 ;  /* 0x00000000ff0d7431 */ /* 0x000fe400000001ff */
[----:B------:R-:W-:Y:S01]  /*4190*/  IMAD.MOV.U32 R15, RZ, RZ, 0x1 ;  /* 0x00000001ff0f7424 */ /* 0x000fe200078e00ff */
[----:B------:R-:W1:Y:S01]  /*41a0*/  LDCU.128 UR48, c[0x0][0xb10] ;  /* 0x00016200ff3077ac */ /* 0x000e620008000c00 */
[----:B------:R-:W-:Y:S01]  /*41b0*/  IMAD.MOV.U32 R14, RZ, RZ, RZ ;  /* 0x000000ffff0e7224 */ /* 0x000fe200078e00ff */
[----:B------:R-:W-:Y:S01]  /*41c0*/  MOV R7, 0x1000 ;  /* 0x0000100000077802 */ /* 0x000fe20000000f00 */
[----:B------:R-:W3:Y:S01]  /*41d0*/  LDCU UR30, c[0x0][0x374] ;  /* 0x00006e80ff1e77ac */ /* 0x000ee20008000800 */
[----:B------:R-:W4:Y:S01]  /*41e0*/  LDC.64 R2, c[0x0][0x888] ;  /* 0x00022200ff027b82 */ /* 0x000f220000000a00 */
[----:B------:R-:W3:Y:S01]  /*41f0*/  LDCU UR15, c[0x0][0xb0c] ;  /* 0x00016180ff0f77ac */ /* 0x000ee20008000800 */
[----:B------:R-:W2:Y:S06]  /*4200*/  LDCU UR41, c[0x0][0xb20] ;  /* 0x00016400ff2977ac */ /* 0x000eac0008000800 */
[----:B------:R-:W4:Y:S01]  /*4210*/  LDC.64 R4, c[0x0][0x890] ;  /* 0x00022400ff047b82 */ /* 0x000f220000000a00 */
[----:B------:R-:W2:Y:S01]  /*4220*/  LDCU UR4, c[0x0][0xb30] ;  /* 0x00016600ff0477ac */ /* 0x000ea20008000800 */
[----:B------:R-:W-:Y:S01]  /*4230*/  UMOV UR21, 0x400 ;  /* 0x0000040000157882 */ /* 0x000fe20000000000 */
[----:B-1----:R-:W-:-:S02]  /*4240*/  UIMAD.WIDE.U32 UR6, UR31, UR48, URZ ;  /* 0x000000301f0672a5 */ /* 0x002fc4000f8e00ff */
[----:B---3--:R-:W-:Y:S02]  /*4250*/  UIMAD.WIDE.U32 UR8, UR30, UR51, URZ ;  /* 0x000000331e0872a5 */ /* 0x008fe4000f8e00ff */
[----:B------:R-:W-:Y:S02]  /*4260*/  ULEA UR21, UR47, UR21, 0x18 ;  /* 0x000000152f157291 */ /* 0x000fe4000f8ec0ff */
[----:B------:R-:W-:Y:S02]  /*4270*/  UPLOP3.LUT UP3, UPT, UPT, UPT, UPT, 0x40, 0x4 ;  /* 0x000000000004789c */ /* 0x000fe40003f6e870 */
[----:B------:R-:W-:Y:S01]  /*4280*/  UIADD3 UR37, UPT, UPT, UR21, 0x58, URZ ;  /* 0x0000005815257890 */ /* 0x000fe2000fffe0ff */
[----:B------:R-:W-:Y:S01]  /*4290*/  UMOV UR6, UR7 ;  /* 0x0000000700067c82 */ /* 0x000fe20008000000 */
[----:B------:R-:W-:Y:S01]  /*42a0*/  UMOV UR38, UR9 ;  /* 0x0000000900267c82 */ /* 0x000fe20008000000 */
[----:B------:R-:W-:Y:S02]  /*42b0*/  UISETP.GE.AND UP0, UPT, UR42, 0x1, UPT ;  /* 0x000000012a00788c */ /* 0x000fe4000bf06270 */
[----:B------:R-:W-:Y:S01]  /*42c0*/  UISETP.NE.AND UP4, UPT, UR42, 0x1, UPT ;  /* 0x000000012a00788c */ /* 0x000fe2000bf85270 */
[----:B------:R-:W1:Y:S01]  /*42d0*/  LDCU.64 UR22, c[0x0][0xb28] ;  /* 0x00016500ff1677ac */ /* 0x000e620008000a00 */
[----:B------:R-:W-:-:S02]  /*42e0*/  UISETP.NE.AND UP6, UPT, UR15, 0x1, UPT ;  /* 0x000000010f00788c */ /* 0x000fc4000bfc5270 */
[----:B------:R-:W-:Y:S02]  /*42f0*/  UISETP.NE.AND UP5, UPT, UR50, 0x1, UPT ;  /* 0x000000013200788c */ /* 0x000fe4000bfa5270 */
[----:B------:R-:W-:Y:S02]  /*4300*/  UIADD3 UR33, UPT, UPT, UR21, 0x40, URZ ;  /* 0x0000004015217890 */ /* 0x000fe4000fffe0ff */
[----:B------:R-:W-:Y:S02]  /*4310*/  UIADD3 UR25, UPT, UPT, UR21, 0x48, URZ ;  /* 0x0000004815197890 */ /* 0x000fe4000fffe0ff */
[----:B------:R-:W-:Y:S02]  /*4320*/  UIADD3 UR17, UPT, UPT, UR21, 0x50, URZ ;  /* 0x0000005015117890 */ /* 0x000fe4000fffe0ff */
[----:B------:R-:W-:Y:S02]  /*4330*/  UPRMT UR37, UR47, 0x654, UR37 ;  /* 0x000006542f257896 */ /* 0x000fe40008000025 */
[----:B------:R-:W-:-:S02]  /*4340*/  USHF.R.U32.HI UR39, URZ, UR49, UR6 ;  /* 0x00000031ff277299 */ /* 0x000fc40008011606 */
[----:B--2---:R-:W-:Y:S02]  /*4350*/  USHF.R.U32.HI UR38, URZ, UR41, UR38 ;  /* 0x00000029ff267299 */ /* 0x004fe40008011626 */
[----:B------:R-:W-:-:S11]  /*4360*/  UISETP.NE.AND UP2, UPT, UR4, 0x1, UPT ;  /* 0x000000010400788c */ /* 0x000fd6000bf45270 */
.L_x_85:
[C---:B------:R-:W-:Y:S02]  /*4370*/  LEA R12, R14.reuse, UR21, 0x3 ;  /* 0x000000150e0c7c11 */ /* 0x040fe4000f8e18ff */
[----:B------:R-:W-:Y:S02]  /*4380*/  SHF.L.U32 R0, R13, 0x1f, RZ ;  /* 0x0000001f0d007819 */ /* 0x000fe400000006ff */
[----:B------:R-:W-:Y:S02]  /*4390*/  LEA R8, R14, UR21, 0x4 ;  /* 0x000000150e087c11 */ /* 0x000fe4000f8e20ff */
[----:B--2---:R-:W2:Y:S02]  /*43a0*/  SYNCS.PHASECHK.TRANS64.TRYWAIT P0, [R12+URZ+0x90], R0 ;  /* 0x000090000c0075a7 */ /* 0x004ea400080011ff */
[----:B--2---:R-:W-:Y:S05]  /*43b0*/  @!P0 BRA `(.L_x_75) ;  /* 0x0000004800d48947 */ /* 0x004fea0003800000 */
.L_x_165:
[----:B------:R-:W3:Y:S01]  /*43c0*/  LDS.128 R8, [R8+0x120] ;  /* 0x0001200008087984 */ /* 0x000ee20000000c00 */
[----:B------:R-:W-:Y:S01]  /*43d0*/  UISETP.GE.AND UP0, UPT, UR42, 0x1, UPT ;  /* 0x000000012a00788c */ /* 0x000fe2000bf06270 */
[----:B------:R-:W-:Y:S01]  /*43e0*/  @!PT LDS RZ, [RZ] ;  /* 0x00000000fffff984 */ /* 0x000fe20000000800 */
[----:B------:R-:W-:Y:S01]  /*43f0*/  @!PT LDS RZ, [RZ] ;  /* 0x00000000fffff984 */ /* 0x000fe20000000800 */
[----:B------:R-:W-:Y:S01]  /*4400*/  @!PT LDS RZ, [RZ] ;  /* 0x00000000fffff984 */ /* 0x000fe20000000800 */
[----:B------:R-:W-:Y:S01]  /*4410*/  @!PT LDS RZ, [RZ] ;  /* 0x00000000fffff984 */ /* 0x000fe20000000800 */
[----:B------:R1:W-:Y:S06]  /*4420*/  MEMBAR.ALL.CTA ;  /* 0x0000000000007992 */ /* 0x0003ec0000008000 */
[----:B-1----:R-:W1:Y:S01]  /*4430*/  FENCE.VIEW.ASYNC.S ;  /* 0x00000000000073c6 */ /* 0x002e620000000000 */
[----:B---3--:R-:W-:Y:S11]  /*4440*/  LOP3.LUT P0, RZ, R10, 0x1, RZ, 0xc0, !PT ;  /* 0x000000010aff7812 */ /* 0x008ff6000780c0ff */
[----:B------:R-:W-:Y:S02]  /*4450*/  @!UPT UIADD3 URZ, UPT, UPT, URZ, URZ, URZ ;  /* 0x000000fffffff290 */ /* 0x000fe4000fffe0ff */
[----:B-1----:R-:W-:Y:S01]  /*4460*/  VOTEU.ANY UP1, P0 ;  /* 0x0000000000ff7886 */ /* 0x002fe20000020100 */
[----:B------:R-:W-:Y:S11]  /*4470*/  PLOP3.LUT P0, PT, PT, PT, UP1, 0x80, 0x8 ;  /* 0x000000000008781c */ /* 0x000ff60003f0f018 */
[----:B------:R-:W-:Y:S02]  /*4480*/  @!UPT UIADD3 URZ, UPT, UPT, URZ, URZ, URZ ;  /* 0x000000fffffff290 */ /* 0x000fe4000fffe0ff */
[----:B--2---:R-:W-:Y:S02]  /*4490*/  @P0 SHF.R.U32.HI R0, RZ, 0x10, R9 ;  /* 0x00000010ff000819 */ /* 0x004fe40000011609 */
[----:B------:R-:W-:Y:S02]  /*44a0*/  @P0 MOV R6, R8 ;  /* 0x0000000800060202 */ /* 0x000fe40000000f00 */
[----:B------:R-:W-:Y:S01]  /*44b0*/  @P0 R2UR UR4, R0 ;  /* 0x00000000000402ca */ /* 0x000fe200000e0000 */
[----:B------:R-:W-:Y:S01]  /*44c0*/  VIADD R0, R12, 0xa0 ;  /* 0x000000a00c007836 */ /* 0x000fe20000000000 */
[----:B------:R-:W-:Y:S02]  /*44d0*/  @P0 LOP3.LUT R8, R9, 0xffff, RZ, 0xc0, !PT ;  /* 0x0000ffff09080812 */ /* 0x000fe400078ec0ff */
[----:B------:R-:W-:Y:S02]  /*44e0*/  @P0 R2UR UR6, R6 ;  /* 0x00000000060602ca */ /* 0x000fe400000e0000 */
[----:B------:R-:W-:Y:S02]  /*44f0*/  PRMT R0, RZ, 0x654, R0 ;  /* 0x00000654ff007816 */ /* 0x000fe40000000000 */
[----:B------:R-:W-:Y:S02]  /*4500*/  @P0 R2UR UR5, R8 ;  /* 0x00000000080502ca */ /* 0x000fe400000e0000 */
[----:B------:R1:W-:Y:S03]  /*4510*/  SYNCS.ARRIVE.TRANS64.RED.A1T0 RZ, [R0+URZ], RZ ;  /* 0x000000ff00ff79a7 */ /* 0x0003e600081004ff */
[----:B------:R-:W-:Y:S04]  /*4520*/  @UP1 UMOV UR29, UR4 ;  /* 0x00000004001d1c82 */ /* 0x000fe80008000000 */
[----:B------:R-:W-:Y:S04]  /*4530*/  @UP1 UMOV UR14, UR6 ;  /* 0x00000006000e1c82 */ /* 0x000fe80008000000 */
[----:B------:R-:W-:Y:S01]  /*4540*/  @UP1 UMOV UR13, UR5 ;  /* 0x00000005000d1c82 */ /* 0x000fe20008000000 */
[----:B------:R-:W-:Y:S05]  /*4550*/  BRA.U !UP0, `(.L_x_76) ;  /* 0x0000000108a47547 */ /* 0x000fea000b800000 */
[----:B------:R-:W-:Y:S02]  /*4560*/  UIMAD.WIDE.U32 UR18, UR13, UR51, URZ ;  /* 0x000000330d1272a5 */ /* 0x000fe4000f8e00ff */
[----:B------:R-:W-:Y:S02]  /*4570*/  UIMAD.WIDE.U32 UR26, UR14, UR48, URZ ;  /* 0x000000300e1a72a5 */ /* 0x000fe4000f8e00ff */
[----:B------:R-:W-:Y:S02]  /*4580*/  USEL UR4, UR30, UR38, !UP5 ;  /* 0x000000261e047287 */ /* 0x000fe4000e800000 */
[----:B------:R-:W-:Y:S02]  /*4590*/  USEL UR7, UR31, UR39, !UP6 ;  /* 0x000000271f077287 */ /* 0x000fe4000f000000 */
[----:B------:R-:W-:Y:S02]  /*45a0*/  UIMAD.WIDE.U32 UR8, UR4, UR22, URZ ;  /* 0x00000016040872a5 */ /* 0x000fe4000f8e00ff */
[----:B------:R-:W-:Y:S01]  /*45b0*/  UIMAD.WIDE.U32 UR10, UR7, UR22, URZ ;  /* 0x00000016070a72a5 */ /* 0x000fe2000f8e00ff */
[----:B------:R-:W-:Y:S02]  /*45c0*/  UMOV UR5, UR19 ;  /* 0x0000001300057c82 */ /* 0x000fe40008000000 */
[----:B------:R-:W-:Y:S03]  /*45d0*/  USHF.R.U32.HI UR6, URZ, UR41, UR5 ;  /* 0x00000029ff067299 */ /* 0x000fe60008011605 */
[----:B------:R-:W-:Y:S01]  /*45e0*/  UMOV UR5, UR27 ;  /* 0x0000001b00057c82 */ /* 0x000fe20008000000 */
[----:B------:R-:W-:Y:S02]  /*45f0*/  USEL UR6, UR13, UR6, !UP5 ;  /* 0x000000060d067287 */ /* 0x000fe4000e800000 */
[----:B------:R-:W-:Y:S03]  /*4600*/  USHF.R.U32.HI UR12, URZ, UR49, UR5 ;  /* 0x00000031ff0c7299 */ /* 0x000fe60008011605 */
[----:B------:R-:W-:Y:S02]  /*4610*/  UMOV UR5, UR9 ;  /* 0x0000000900057c82 */ /* 0x000fe40008000000 */
[----:B------:R-:W-:Y:S03]  /*4620*/  @UP4 USHF.R.U32.HI UR4, URZ, UR23, UR5 ;  /* 0x00000017ff044299 */ /* 0x000fe60008011605 */
[----:B------:R-:W-:Y:S01]  /*4630*/  UMOV UR5, UR11 ;  /* 0x0000000b00057c82 */ /* 0x000fe20008000000 */
[----:B------:R-:W-:Y:S02]  /*4640*/  UIMAD UR4, UR42, UR4, URZ ;  /* 0x000000042a0472a4 */ /* 0x000fe4000f8e02ff */
[----:B------:R-:W-:Y:S02]  /*4650*/  @UP4 USHF.R.U32.HI UR7, URZ, UR23, UR5 ;  /* 0x00000017ff074299 */ /* 0x000fe40008011605 */
[----:B------:R-:W-:Y:S02]  /*4660*/  UIMAD.WIDE.U32 UR10, UR6, UR22, URZ ;  /* 0x00000016060a72a5 */ /* 0x000fe4000f8e00ff */
[----:B------:R-:W-:Y:S02]  /*4670*/  USEL UR5, UR14, UR12, !UP6 ;  /* 0x0000000c0e057287 */ /* 0x000fe4000f000000 */
[----:B------:R-:W-:Y:S02]  /*4680*/  UIMAD UR8, UR42, UR7, URZ ;  /* 0x000000072a0872a4 */ /* 0x000fe4000f8e02ff */
[----:B------:R-:W-:Y:S03]  /*4690*/  UISETP.GE.AND UP0, UPT, UR6, UR4, UPT ;  /* 0x000000040600728c */ /* 0x000fe6000bf06270 */
[----:B------:R-:W-:Y:S01]  /*46a0*/  UMOV UR4, UR11 ;  /* 0x0000000b00047c82 */ /* 0x000fe20008000000 */
[----:B------:R-:W-:Y:S02]  /*46b0*/  UISETP.GE.OR UP0, UPT, UR5, UR8, UP0 ;  /* 0x000000080500728c */ /* 0x000fe40008706670 */
[----:B------:R-:W-:Y:S02]  /*46c0*/  USHF.R.U32.HI UR4, URZ, UR23, UR4 ;  /* 0x00000017ff047299 */ /* 0x000fe40008011604 */
[----:B------:R-:W-:Y:S02]  /*46d0*/  UIMAD.WIDE.U32 UR8, UR5, UR22, URZ ;  /* 0x00000016050872a5 */ /* 0x000fe4000f8e00ff */
[----:B------:R-:W-:Y:S04]  /*46e0*/  USEL UR10, UR6, UR4, !UP4 ;  /* 0x00000004060a7287 */ /* 0x000fe8000e000000 */
[----:B------:R-:W-:Y:S01]  /*46f0*/  UIADD3 UR11, UPT, UPT, -UR10, URZ, URZ ;  /* 0x000000ff0a0b7290 */ /* 0x000fe2000fffe1ff */
[----:B------:R-:W-:Y:S02]  /*4700*/  @!UP0 UMOV UR4, UR9 ;  /* 0x0000000900048c82 */ /* 0x000fe40008000000 */
[----:B------:R-:W-:Y:S02]  /*4710*/  @!UP0 USHF.R.U32.HI UR4, URZ, UR23, UR4 ;  /* 0x00000017ff048299 */ /* 0x000fe40008011604 */
[----:B------:R-:W-:Y:S02]  /*4720*/  UIMAD UR8, UR42, UR11, UR6 ;  /* 0x0000000b2a0872a4 */ /* 0x000fe4000f8e0206 */
[----:B------:R-:W-:Y:S04]  /*4730*/  @!UP0 USEL UR4, UR5, UR4, !UP4 ;  /* 0x0000000405048287 */ /* 0x000fe8000e000000 */
[----:B------:R-:W-:Y:S02]  /*4740*/  @!UP0 UIMAD UR8, UR7, UR8, UR4 ;  /* 0x00000008070882a4 */ /* 0x000fe4000f8e0204 */
[----:B------:R-:W-:Y:S02]  /*4750*/  @!UP0 UIADD3 UR9, UPT, UPT, UR10, -UR4, URZ ;  /* 0x800000040a098290 */ /* 0x000fe4000fffe0ff */
[----:B------:R-:W-:Y:S02]  /*4760*/  UIADD3 UR4, UPT, UPT, -UR5, URZ, URZ ;  /* 0x000000ff05047290 */ /* 0x000fe4000fffe1ff */
[----:B------:R-:W-:Y:S02]  /*4770*/  UIADD3 UR7, UPT, UPT, -UR6, URZ, URZ ;  /* 0x000000ff06077290 */ /* 0x000fe4000fffe1ff */
[----:B------:R-:W-:Y:S02]  /*4780*/  @!UP0 UIMAD UR6, UR9, UR42, UR5 ;  /* 0x0000002a090682a4 */ /* 0x000fe4000f8e0205 */
[----:B------:R-:W-:Y:S02]  /*4790*/  UIMAD UR14, UR15, UR4, UR14 ;  /* 0x000000040f0e72a4 */ /* 0x000fe4000f8e020e */
[----:B------:R-:W-:Y:S01]  /*47a0*/  UIMAD UR13, UR50, UR7, UR13 ;  /* 0x00000007320d72a4 */ /* 0x000fe2000f8e020d */
[----:B------:R-:W-:Y:S02]  /*47b0*/  @!UP0 UMOV UR5, UR8 ;  /* 0x0000000800058c82 */ /* 0x000fe40008000000 */
[----:B------:R-:W-:Y:S02]  /*47c0*/  UIMAD UR14, UR5, UR15, UR14 ;  /* 0x0000000f050e72a4 */ /* 0x000fe4000f8e020e */
[----:B------:R-:W-:Y:S11]  /*47d0*/  UIMAD UR13, UR6, UR50, UR13 ;  /* 0x00000032060d72a4 */ /* 0x000ff6000f8e020d */
[----:B------:R-:W-:Y:S01]  /*47e0*/  @!UPT UIADD3 URZ, UPT, UPT, URZ, URZ, URZ ;  /* 0x000000fffffff290 */ /* 0x000fe2000fffe0ff */
.L_x_76:
[----:B------:R-:W2:Y:S01]  /*47f0*/  @!UP2 LDCU.128 UR8, c[0x0][0xb10] ;  /* 0x00016200ff08a7ac */ /* 0x000ea20008000c00 */
[C---:B----4-:R-:W-:Y:S02]  /*4800*/  ISETP.NE.U32.AND P1, PT, R4.reuse, RZ, PT ;  /* 0x000000ff0400720c */ /* 0x050fe40003f25070 */
[----:B------:R-:W-:Y:S02]  /*4810*/  ISETP.NE.U32.AND P0, PT, R4, RZ, PT ;  /* 0x000000ff0400720c */ /* 0x000fe40003f05070 */
[C---:B------:R-:W-:Y:S02]  /*4820*/  ISETP.NE.AND.EX P1, PT, R5.reuse, RZ, PT, P1 ;  /* 0x000000ff0500720c */ /* 0x040fe40003f25310 */
[----:B------:R-:W-:Y:S01]  /*4830*/  ISETP.NE.AND.EX P0, PT, R5, RZ, PT, P0 ;  /* 0x000000ff0500720c */ /* 0x000fe20003f05300 */
[----:B------:R-:W3:Y:S01]  /*4840*/  @!UP2 LDCU UR5, c[0x0][0xb0c] ;  /* 0x00016180ff05a7ac */ /* 0x000ee20008000800 */
[----:B------:R-:W-:Y:S01]  /*4850*/  SHF.L.U32 R9, R15, 0x1f, RZ ;  /* 0x0000001f0f097819 */ /* 0x000fe200000006ff */
[----:B------:R-:W-:Y:S02]  /*4860*/  USHF.L.U32 UR35, UR16, 0x6, URZ ;  /* 0x0000000610237899 */ /* 0x000fe400080006ff */
[----:B------:R-:W-:Y:S02]  /*4870*/  USHF.L.U32 UR34, UR20, 0x7, URZ ;  /* 0x0000000714227899 */ /* 0x000fe400080006ff */
[----:B--2---:R-:W-:Y:S07]  /*4880*/  UIMAD.WIDE.U32 UR6, UR14, UR8, URZ ;  /* 0x000000080e0672a5 */ /* 0x004fee000f8e00ff */
[----:B------:R-:W-:Y:S01]  /*4890*/  @!UP2 UMOV UR4, UR7 ;  /* 0x000000070004ac82 */ /* 0x000fe20008000000 */
[----:B---3--:R-:W-:Y:S02]  /*48a0*/  @!UP2 UISETP.NE.AND UP0, UPT, UR5, 0x1, UPT ;  /* 0x000000010500a88c */ /* 0x008fe4000bf05270 */
[----:B------:R-:W-:Y:S02]  /*48b0*/  @!UP2 USHF.R.U32.HI UR4, URZ, UR9, UR4 ;  /* 0x00000009ff04a299 */ /* 0x000fe40008011604 */
[----:B------:R-:W-:Y:S02]  /*48c0*/  UIMAD.WIDE.U32 UR6, UR13, UR11, URZ ;  /* 0x0000000b0d0672a5 */ /* 0x000fe4000f8e00ff */
[----:B------:R-:W-:Y:S02]  /*48d0*/  @!UP2 USEL UR8, UR14, UR4, !UP0 ;  /* 0x000000040e08a287 */ /* 0x000fe4000c000000 */
[----:B------:R-:W-:Y:S03]  /*48e0*/  @!UP2 UISETP.NE.AND UP0, UPT, UR10, 0x1, UPT ;  /* 0x000000010a00a88c */ /* 0x000fe6000bf05270 */
[----:B------:R-:W-:Y:S02]  /*48f0*/  @!UP2 UMOV UR6, UR7 ;  /* 0x000000070006ac82 */ /* 0x000fe40008000000 */
[----:B------:R-:W2:Y:S02]  /*4900*/  @!UP2 LDCU UR4, c[0x0][0xb20] ;  /* 0x00016400ff04a7ac */ /* 0x000ea40008000800 */
[----:B--2---:R-:W-:Y:S04]  /*4910*/  @!UP2 USHF.R.U32.HI UR6, URZ, UR4, UR6 ;  /* 0x00000004ff06a299 */ /* 0x004fe80008011606 */
[----:B------:R-:W-:Y:S04]  /*4920*/  @!UP2 USEL UR6, UR13, UR6, !UP0 ;  /* 0x000000060d06a287 */ /* 0x000fe8000c000000 */
[----:B------:R-:W-:Y:S02]  /*4930*/  @!UP2 UIADD3 UR4, UPT, UPT, -UR8, UR6, URZ ;  /* 0x000000060804a290 */ /* 0x000fe4000fffe1ff */
[----:B------:R-:W-:Y:S02]  /*4940*/  @!UP2 UIADD3 UR6, UPT, UPT, UR8, -UR6, URZ ;  /* 0x800000060806a290 */ /* 0x000fe4000fffe0ff */
[----:B------:R-:W-:Y:S02]  /*4950*/  @!UP2 UIMAD UR14, UR4, UR5, UR14 ;  /* 0x00000005040ea2a4 */ /* 0x000fe4000f8e020e */
[----:B------:R-:W-:Y:S01]  /*4960*/  @!UP2 UIMAD UR13, UR6, UR10, UR13 ;  /* 0x0000000a060da2a4 */ /* 0x000fe2000f8e020d */
[----:B------:R-:W-:Y:S11]  /*4970*/  BRA.U UP3, `(.L_x_77) ;  /* 0x0000000103107547 */ /* 0x000ff6000b800000 */
[----:B------:R-:W-:Y:S04]  /*4980*/  MOV R6, UR40 ;  /* 0x0000002800067c02 */ /* 0x000fe80008000f00 */
[----:B------:R-:W-:Y:S04]  /*4990*/  SHF.L.U32 R6, R6, 0x1f, RZ ;  /* 0x0000001f06067819 */ /* 0x000fe800000006ff */
[----:B------:R-:W2:Y:S02]  /*49a0*/  SYNCS.PHASECHK.TRANS64.TRYWAIT P2, [UR21+0x88], R6 ;  /* 0x00008806ff0075a7 */ /* 0x000ea40008041115 */
[----:B--2---:R-:W-:Y:S05]  /*49b0*/  @!P2 BRA `(.L_x_78) ;  /* 0x000000440068a947 */ /* 0x004fea0003800000 */
.L_x_77:
[----:B------:R-:W-:Y:S05]  /*49c0*/  @!P1 BRA `(.L_x_79) ;  /* 0x0000000000309947 */ /* 0x000fea0003800000 */
[----:B------:R-:W-:Y:S01]  /*49d0*/  ISETP.NE.U32.AND P1, PT, R2, RZ, PT ;  /* 0x000000ff0200720c */ /* 0x000fe20003f25070 */
[----:B------:R-:W2:Y:S01]  /*49e0*/  LDCU.64 UR4, c[0x0][0x358] ;  /* 0x00006b00ff0477ac */ /* 0x000ea20008000a00 */
[----:B------:R-:W-:Y:S02]  /*49f0*/  IMAD.MOV.U32 R45, RZ, RZ, 0x1 ;  /* 0x00000001ff2d7424 */ /* 0x000fe400078e00ff */
[----:B------:R-:W-:Y:S11]  /*4a00*/  ISETP.NE.AND.EX P1, PT, R3, RZ, PT, P1 ;  /* 0x000000ff0300720c */ /* 0x000ff60003f25310 */
[----:B------:R-:W-:Y:S02]  /*4a10*/  @!UPT UIADD3 URZ, UPT, UPT, URZ, URZ, URZ ;  /* 0x000000fffffff290 */ /* 0x000fe4000fffe0ff */
[----:B------:R-:W3:Y:S01]  /*4a20*/  @P1 LDC.64 R10, c[0x0][0x888] ;  /* 0x00022200ff0a1b82 */ /* 0x000ee20000000a00 */
[----:B-1----:R-:W-:Y:S04]  /*4a30*/  @P1 IMAD R0, R4, UR36, RZ ;  /* 0x0000002404001c24 */ /* 0x002fe8000f8e02ff */
[----:B---3--:R-:W-:Y:S04]  /*4a40*/  @P1 IMAD.WIDE R10, R0, 0x4, R10 ;  /* 0x00000004000a1825 */ /* 0x008fe800078e020a */
[----:B------:R-:W-:Y:S01]  /*4a50*/  HFMA2 R0, -RZ, RZ, 0, 5.9604644775390625e-08 ;  /* 0x00000001ff007431 */ /* 0x000fe200000001ff */
[----:B--2--5:R2:W5:Y:S04]  /*4a60*/  @P1 LDG.E R27, desc[UR4][R10.64] ;  /* 0x000000040a1b1981 */ /* 0x024568000c1e1900 */
[----:B------:R-:W-:Y:S01]  /*4a70*/  @!P1 PRMT R45, R0, 0x7610, R45 ;  /* 0x00007610002d9816 */ /* 0x000fe2000000002d */
[----:B--2---:R-:W3:Y:S06]  /*4a80*/  @!P1 LDC R27, c[0x0][0x880] ;  /* 0x00022000ff1b9b82 */ /* 0x004eec0000000800 */
.L_x_79:
[----:B---3-5:R-:W-:Y:S01]  /*4a90*/  @!P0 FSETP.EQ.AND P1, PT, R27, RZ, PT ;  /* 0x000000ff1b00820b */ /* 0x028fe20003f22000 */
[----:B------:R-:W-:Y:S01]  /*4aa0*/  @!UPT UIADD3 URZ, UPT, UPT, URZ, URZ, URZ ;  /* 0x000000fffffff290 */ /* 0x000fe2000fffe0ff */
[----:B------:R-:W-:Y:S11]  /*4ab0*/  @!P0 BRA `(.L_x_80) ;  /* 0x0000000000188947 */ /* 0x000ff60003800000 */
[----:B------:R-:W-:Y:S02]  /*4ac0*/  LOP3.LUT P0, RZ, R45, 0xff, RZ, 0xc0, !PT ;  /* 0x000000ff2dff7812 */ /* 0x000fe4000780c0ff */
[----:B------:R-:W-:Y:S04]  /*4ad0*/  ISETP.NE.U32.AND P1, PT, R2, RZ, PT ;  /* 0x000000ff0200720c */ /* 0x000fe80003f25070 */
[----:B------:R-:W-:Y:S04]  /*4ae0*/  ISETP.NE.AND.EX P1, PT, R3, RZ, PT, P1 ;  /* 0x000000ff0300720c */ /* 0x000fe80003f25310 */
[----:B------:R-:W-:Y:S03]  /*4af0*/  PLOP3.LUT P1, PT, P1, PT, PT, 0x8, 0x80 ;  /* 0x000000000080781c */ /* 0x000fe60000f2e170 */
[----:B------:R-:W-:Y:S11]  /*4b00*/  @P0 FSETP.EQ.AND P1, PT, R27, RZ, PT ;  /* 0x000000ff1b00020b */ /* 0x000ff60003f22000 */
[----:B------:R-:W-:Y:S02]  /*4b10*/  @!UPT UIADD3 URZ, UPT, UPT, URZ, URZ, URZ ;  /* 0x000000fffffff290 */ /* 0x000fe4000fffe0ff */
.L_x_80:
[----:B------:R-:W2:Y:S01]  /*4b20*/  SYNCS.PHASECHK.TRANS64.TRYWAIT P2, [UR21+0x60], R9 ;  /* 0x00006009ff0075a7 */ /* 0x000ea20008041115 */
[----:B------:R-:W-:Y:S04]  /*4b30*/  ELECT P0, URZ, PT ;  /* 0x0000000000ff782f */ /* 0x000fe80003800000 */
[----:B------:R-:W-:Y:S11]  /*4b40*/  PLOP3.LUT P1, PT, P1, P0, PT, 0xf2, 0x2f ;  /* 0x00000000002f781c */ /* 0x000ff60000f21e72 */
[----:B------:R-:W-:Y:S02]  /*4b50*/  @!UPT UIADD3 URZ, UPT, UPT, URZ, URZ, URZ ;  /* 0x000000fffffff290 */ /* 0x000fe4000fffe0ff */
[----:B------:R-:W-:Y:S05]  /*4b60*/  @!P1 IADD3 R8, P0, PT, R16, 0x580, RZ ;  /* 0x0000058010089810 */ /* 0x000fea0007f1e0ff */
[----:B-1----:R-:W-:Y:S01]  /*4b70*/  @!P1 IMAD.X R6, RZ, RZ, R17, P0 ;  /* 0x000000ffff069224 */ /* 0x002fe200000e0611 */
[----:B--2---:R-:W-:Y:S07]  /*4b80*/  @!P2 BRA `(.L_x_81) ;  /* 0x00000044000ca947 */ /* 0x004fee0003800000 */
.L_x_168:
[----:B------:R-:W-:Y:S01]  /*4b90*/  @!P1 R2UR UR5, R8 ;  /* 0x00000000080592ca */ /* 0x000fe200000e0000 */
[----:B------:R-:W-:Y:S01]  /*4ba0*/  VOTEU.ALL UP0, P1 ;  /* 0x0000000000ff7886 */ /* 0x000fe20000800000 */
[----:B------:R-:W-:Y:S01]  /*4bb0*/  @!P1 R2UR UR4, R6 ;  /* 0x00000000060492ca */ /* 0x000fe200000e0000 */
[----:B-1----:R-:W-:Y:S01]  /*4bc0*/  @!P1 IMAD.MOV.U32 R0, RZ, RZ, 0x1000 ;  /* 0x00001000ff009424 */ /* 0x002fe200078e00ff */
[----:B------:R-:W-:Y:S01]  /*4bd0*/  UMOV UR8, 0x0 ;  /* 0x0000000000087882 */ /* 0x000fe20000000000 */
[----:B------:R-:W-:Y:S01]  /*4be0*/  UMOV UR9, 0x10000000 ;  /* 0x1000000000097882 */ /* 0x000fe20000000000 */
[----:B------:R-:W-:Y:S01]  /*4bf0*/  @!UP0 UIADD3 UR32, UPT, UPT, UR21, 0x200, URZ ;  /* 0x0000020015208890 */ /* 0x000fe2000fffe0ff */
[----:B------:R-:W-:Y:S01]  /*4c00*/  @!P1 IADD3 R8, P0, PT, R16, 0x580, RZ ;  /* 0x0000058010089810 */ /* 0x000fe20007f1e0ff */
[----:B------:R-:W-:Y:S01]  /*4c10*/  VOTEU.ALL UP0, P1 ;  /* 0x0000000000ff7886 */ /* 0x000fe20000800000 */
[----:B------:R-:W-:Y:S03]  /*4c20*/  UPRMT UR6, UR47, 0x654, UR33 ;  /* 0x000006542f067896 */ /* 0x000fe60008000021 */
[----:B------:R-:W-:Y:S02]  /*4c30*/  @!P1 IMAD.X R6, RZ, RZ, R17, P0 ;  /* 0x000000ffff069224 */ /* 0x000fe400000e0611 */
[----:B------:R-:W-:Y:S02]  /*4c40*/  IMAD.U32 R10, RZ, RZ, UR5 ;  /* 0x00000005ff0a7e24 */ /* 0x000fe4000f8e00ff */
[----:B------:R-:W-:Y:S03]  /*4c50*/  IMAD.U32 R11, RZ, RZ, UR4 ;  /* 0x00000004ff0b7e24 */ /* 0x000fe6000f8e00ff */
[----:B------:R-:W-:Y:S02]  /*4c60*/  @!P1 R2UR UR4, R10 ;  /* 0x000000000a0492ca */ /* 0x000fe400000e0000 */
[----:B------:R-:W-:Y:S11]  /*4c70*/  @!P1 R2UR UR5, R11 ;  /* 0x000000000b0592ca */ /* 0x000ff600000e0000 */
[----:B------:R-:W-:Y:S02]  /*4c80*/  @!UPT UIADD3 URZ, UPT, UPT, URZ, URZ, URZ ;  /* 0x000000fffffff290 */ /* 0x000fe4000fffe0ff */
[----:B------:R1:W-:Y:S01]  /*4c90*/  @!UP0 UTMALDG.3D [UR32], [UR4], desc[UR8] ;  /* 0x00000820040085b4 */ /* 0x0003e20008011000 */
[----:B------:R1:W-:Y:S01]  /*4ca0*/  @!P1 SYNCS.ARRIVE.TRANS64.RED.A0TR RZ, [UR21+0x40], R0 ;  /* 0x00004000ffff99a7 */ /* 0x0003e20008300415 */
[----:B------:R-:W-:Y:S01]  /*4cb0*/  SYNCS.ARRIVE.TRANS64.RED.A1T0 RZ, [UR6], RZ ;  /* 0x000000ffffff79a7 */ /* 0x000fe20008100406 */
[----:B------:R-:W2:Y:S02]  /*4cc0*/  SYNCS.PHASECHK.TRANS64.TRYWAIT P2, [UR21+0x68], R9 ;  /* 0x00006809ff0075a7 */ /* 0x000ea40008041115 */
[----:B-12---:R-:W-:Y:S05]  /*4cd0*/  @!P2 BRA `(.L_x_82) ;  /* 0x0000004000d0a947 */ /* 0x006fea0003800000 */
.L_x_170:
        /* <DEDUP_REMOVED lines=8> */
[----:B------:R-:W-:Y:S01]  /*4d60*/  @!UP0 UIADD3 UR24, UPT, UPT, UR21, 0x1200, URZ ;  /* 0x0000120015188890 */ /* 0x000fe2000fffe0ff */
[----:B------:R-:W-:Y:S01]  /*4d70*/  VOTEU.ALL UP0, P1 ;  /* 0x0000000000ff7886 */ /* 0x000fe20000800000 */
[----:B------:R-:W-:Y:S01]  /*4d80*/  UMOV UR27, UR35 ;  /* 0x00000023001b7c82 */ /* 0x000fe20008000000 */
[----:B------:R-:W-:Y:S02]  /*4d90*/  UMOV UR28, UR36 ;  /* 0x00000024001c7c82 */ /* 0x000fe40008000000 */
[----:B------:R-:W-:Y:S01]  /*4da0*/  IMAD.U32 R10, RZ, RZ, UR5 ;  /* 0x00000005ff0a7e24 */ /* 0x000fe2000f8e00ff */
[----:B------:R-:W-:Y:S01]  /*4db0*/  UPRMT UR6, UR47, 0x654, UR25 ;  /* 0x000006542f067896 */ /* 0x000fe20008000019 */
[----:B------:R-:W-:Y:S02]  /*4dc0*/  IMAD.U32 R11, RZ, RZ, UR4 ;  /* 0x00000004ff0b7e24 */ /* 0x000fe4000f8e00ff */
[----:B------:R-:W-:Y:S01]  /*4dd0*/  @!P1 IMAD.X R6, RZ, RZ, R17, P0 ;  /* 0x000000ffff069224 */ /* 0x000fe200000e0611 */
        /* <DEDUP_REMOVED lines=8> */
.L_x_172:
[----:B------:R-:W-:Y:S01]  /*4e60*/  @!P1 R2UR UR5, R8 ;  /* 0x00000000080592ca */ /* 0x000fe200000e0000 */
[----:B------:R-:W-:Y:S01]  /*4e70*/  VOTEU.ALL UP0, P1 ;  /* 0x0000000000ff7886 */ /* 0x000fe20000800000 */
[----:B------:R-:W-:Y:S01]  /*4e80*/  @!P1 R2UR UR4, R6 ;  /* 0x00000000060492ca */ /* 0x000fe200000e0000 */
[----:B-1----:R-:W-:Y:S01]  /*4e90*/  @!P1 IMAD.MOV.U32 R0, RZ, RZ, 0x1000 ;  /* 0x00001000ff009424 */ /* 0x002fe200078e00ff */
[----:B------:R-:W-:Y:S01]  /*4ea0*/  UMOV UR8, 0x0 ;  /* 0x0000000000087882 */ /* 0x000fe20000000000 */
[----:B------:R-:W-:Y:S01]  /*4eb0*/  UMOV UR9, 0x10000000 ;  /* 0x1000000000097882 */ /* 0x000fe20000000000 */
[----:B------:R-:W-:Y:S01]  /*4ec0*/  @!UP0 UIADD3 UR18, UPT, UPT, UR34, 0x40, URZ ;  /* 0x0000004022128890 */ /* 0x000fe2000fffe0ff */
[----:B------:R-:W-:Y:S01]  /*4ed0*/  VIADD R14, R14, 0x1 ;  /* 0x000000010e0e7836 */ /* 0x000fe20000000000 */
[----:B------:R-:W-:Y:S01]  /*4ee0*/  @!UP0 UIADD3 UR16, UPT, UPT, UR21, 0x2200, URZ ;  /* 0x0000220015108890 */ /* 0x000fe2000fffe0ff */
[----:B------:R-:W-:Y:S01]  /*4ef0*/  VOTEU.ALL UP0, P1 ;  /* 0x0000000000ff7886 */ /* 0x000fe20000800000 */
[----:B------:R-:W-:Y:S01]  /*4f00*/  UMOV UR19, UR35 ;  /* 0x0000002300137c82 */ /* 0x000fe20008000000 */
[----:B------:R-:W-:Y:S02]  /*4f10*/  UMOV UR20, UR36 ;  /* 0x0000002400147c82 */ /* 0x000fe40008000000 */
[----:B------:R-:W-:Y:S01]  /*4f20*/  IMAD.U32 R10, RZ, RZ, UR5 ;  /* 0x00000005ff0a7e24 */ /* 0x000fe2000f8e00ff */
[----:B------:R-:W-:Y:S01]  /*4f30*/  UPRMT UR6, UR47, 0x654, UR17 ;  /* 0x000006542f067896 */ /* 0x000fe20008000011 */
        /* <DEDUP_REMOVED lines=9> */
.L_x_174:
[----:B------:R-:W-:Y:S01]  /*4fd0*/  @!P1 IADD3 R6, P0, PT, R16, 0x580, RZ ;  /* 0x0000058010069810 */ /* 0x000fe20007f1e0ff */
[----:B------:R-:W-:Y:S01]  /*4fe0*/  VOTEU.ALL UP0, P1 ;  /* 0x0000000000ff7886 */ /* 0x000fe20000800000 */
[----:B------:R-:W-:Y:S01]  /*4ff0*/  UMOV UR6, 0x0 ;  /* 0x0000000000067882 */ /* 0x000fe20000000000 */
[----:B------:R-:W-:Y:S01]  /*5000*/  UMOV UR7, 0x10000000 ;  /* 0x1000000000077882 */ /* 0x000fe20000000000 */
[----:B------:R-:W-:Y:S01]  /*5010*/  @!P1 R2UR UR5, R6 ;  /* 0x00000000060592ca */ /* 0x000fe200000e0000 */
[----:B-1----:R-:W-:Y:S01]  /*5020*/  @!P1 IMAD.X R0, RZ, RZ, R17, P0 ;  /* 0x000000ffff009224 */ /* 0x002fe200000e0611 */
[----:B------:R-:W-:Y:S01]  /*5030*/  @!UP0 UIADD3 UR10, UPT, UPT, UR34, 0x60, URZ ;  /* 0x00000060220a8890 */ /* 0x000fe2000fffe0ff */
[----:B------:R-:W-:Y:S01]  /*5040*/  R2UR UR16, R47 ;  /* 0x000000002f1072ca */ /* 0x000fe200000e0000 */
[----:B------:R-:W-:Y:S01]  /*5050*/  @!UP0 UIADD3 UR8, UPT, UPT, UR21, 0x3200, URZ ;  /* 0x0000320015088890 */ /* 0x000fe2000fffe0ff */
[----:B------:R-:W-:Y:S01]  /*5060*/  ISETP.NE.AND P0, PT, R14, 0x2, PT ;  /* 0x000000020e00780c */ /* 0x000fe20003f05270 */
[----:B------:R-:W-:Y:S01]  /*5070*/  @!UP0 UIADD3 UR9, UPT, UPT, UR21, 0x58, URZ ;  /* 0x0000005815098890 */ /* 0x000fe2000fffe0ff */
[----:B------:R-:W-:Y:S01]  /*5080*/  @!P1 R2UR UR4, R0 ;  /* 0x00000000000492ca */ /* 0x000fe200000e0000 */
[----:B------:R-:W-:Y:S01]  /*5090*/  VOTEU.ALL UP0, P1 ;  /* 0x0000000000ff7886 */ /* 0x000fe20000800000 */
[----:B------:R-:W-:Y:S01]  /*50a0*/  UMOV UR11, UR35 ;  /* 0x00000023000b7c82 */ /* 0x000fe20008000000 */
[----:B------:R-:W-:Y:S01]  /*50b0*/  UMOV UR12, UR36 ;  /* 0x00000024000c7c82 */ /* 0x000fe20008000000 */
[----:B------:R-:W-:Y:S01]  /*50c0*/  SEL R0, RZ, 0x1, P0 ;  /* 0x00000001ff007807 */ /* 0x000fe20000000000 */
[----:B------:R-:W-:Y:S01]  /*50d0*/  UIADD3 UR20, UPT, UPT, UR13, UR63, URZ ;  /* 0x0000003f0d147290 */ /* 0x000fe2000fffe0ff */
[----:B------:R-:W-:Y:S01]  /*50e0*/  IMAD.U32 R8, RZ, RZ, UR5 ;  /* 0x00000005ff087e24 */ /* 0x000fe2000f8e00ff */
[----:B------:R-:W-:Y:S01]  /*50f0*/  LOP3.LUT R15, R15, 0x1, RZ, 0x3c, !PT ;  /* 0x000000010f0f7812 */ /* 0x000fe200078e3cff */
[----:B------:R-:W-:Y:S01]  /*5100*/  UPLOP3.LUT UP3, UPT, UPT, UPT, UPT, 0x80, 0x8 ;  /* 0x000000000008789c */ /* 0x000fe20003f6f070 */
[----:B------:R-:W-:Y:S01]  /*5110*/  LOP3.LUT R13, R13, R0, RZ, 0x3c, !PT ;  /* 0x000000000d0d7212 */ /* 0x000fe200078e3cff */
[----:B------:R-:W-:Y:S01]  /*5120*/  UIADD3 UR16, UPT, UPT, UR14, UR16, URZ ;  /* 0x000000100e107290 */ /* 0x000fe2000fffe0ff */
[----:B------:R-:W-:Y:S01]  /*5130*/  SEL R14, R14, RZ, P0 ;  /* 0x000000ff0e0e7207 */ /* 0x000fe20000000000 */
[----:B------:R-:W-:Y:S01]  /*5140*/  UMOV UR36, UR29 ;  /* 0x0000001d00247c82 */ /* 0x000fe20008000000 */
[----:B------:R-:W-:Y:S01]  /*5150*/  IMAD.U32 R9, RZ, RZ, UR4 ;  /* 0x00000004ff097e24 */ /* 0x000fe2000f8e00ff */
[----:B------:R-:W-:Y:S04]  /*5160*/  @!P1 R2UR UR4, R8 ;  /* 0x00000000080492ca */ /* 0x000fe800000e0000 */
[----:B------:R-:W-:Y:S11]  /*5170*/  @!P1 R2UR UR5, R9 ;  /* 0x00000000090592ca */ /* 0x000ff600000e0000 */
[----:B------:R-:W-:Y:S02]  /*5180*/  @!UPT UIADD3 URZ, UPT, UPT, URZ, URZ, URZ ;  /* 0x000000fffffff290 */ /* 0x000fe4000fffe0ff */
[----:B------:R2:W-:Y:S01]  /*5190*/  @!UP0 UTMALDG.3D [UR8], [UR4], desc[UR6] ;  /* 0x00000608040085b4 */ /* 0x0005e20008011000 */
[----:B------:R2:W-:Y:S01]  /*51a0*/  @!P1 SYNCS.ARRIVE.TRANS64.RED.A0TR RZ, [UR21+0x58], R7 ;  /* 0x00005807ffff99a7 */ /* 0x0005e20008300415 */
[----:B------:R-:W-:Y:S01]  /*51b0*/  SYNCS.ARRIVE.TRANS64.RED.A1T0 RZ, [UR37], RZ ;  /* 0x000000ffffff79a7 */ /* 0x000fe20008100425 */
[----:B------:R-:W-:Y:S05]  /*51c0*/  BRA.U UP1, `(.L_x_85) ;  /* 0xfffffff101687547 */ /* 0x000fea000b83ffff */
[----:B------:R-:W-:-:S04]  /*51d0*/  SHF.L.U32 R2, R15, 0x1f, RZ ;  /* 0x0000001f0f027819 */ /* 0x000fc800000006ff */
[----:B------:R-:W1:Y:S02]  /*51e0*/  SYNCS.PHASECHK.TRANS64.TRYWAIT P0, [UR21+0x60], R2 ;  /* 0x00006002ff0075a7 */ /* 0x000e640008001115 */
[----:B-1----:R-:W-:Y:S05]  /*51f0*/  @!P0 BRA `(.L_x_86) ;  /* 0x0000003c00d08947 */ /* 0x002fea0003800000 */
.L_x_176:
[----:B------:R-:W3:Y:S02]  /*5200*/  SYNCS.PHASECHK.TRANS64.TRYWAIT P0, [UR21+0x68], R2 ;  /* 0x00006802ff0075a7 */ /* 0x000ee40008001115 */
[----:B---3--:R-:W-:Y:S05]  /*5210*/  @!P0 BRA `(.L_x_87) ;  /* 0x0000003c00e08947 */ /* 0x008fea0003800000 */
.L_x_178:
[----:B------:R-:W3:Y:S02]  /*5220*/  SYNCS.PHASECHK.TRANS64.TRYWAIT P0, [UR21+0x70], R2 ;  /* 0x00007002ff0075a7 */ /* 0x000ee40008001115 */
[----:B---3--:R-:W-:Y:S05]  /*5230*/  @!P0 BRA `(.L_x_88) ;  /* 0x0000003c00f08947 */ /* 0x008fea0003800000 */
.L_x_180:
[----:B-1----:R-:W-:-:S07]  /*5240*/  MOV R0, UR21 ;  /* 0x0000001500007c02 */ /* 0x002fce0008000f00 */
.L_x_89:
[----:B-1----:R-:W-:-:S04]  /*5250*/  SHF.L.U32 R2, R15, 0x1f, RZ ;  /* 0x0000001f0f027819 */ /* 0x002fc800000006ff */
[----:B------:R1:W3:Y:S03]  /*5260*/  SYNCS.PHASECHK.TRANS64.TRYWAIT P0, [R0+URZ+0x78], R2 ;  /* 0x00007802000075a7 */ /* 0x0002e600080011ff */
[----:B---3--:R-:W-:Y:S05]  /*5270*/  @!P0 NANOSLEEP.SYNCS 0x989680 ;  /* 0x009896800000895d */ /* 0x008fea0003900000 */
[----:B------:R-:W3:Y:S02]  /*5280*/  @!P0 SYNCS.PHASECHK.TRANS64 P0, [R0+URZ+0x78], R2 ;  /* 0x00007802000085a7 */ /* 0x000ee400080010ff */
[----:B--23--:R-:W-:Y:S05]  /*5290*/  @P0 EXIT ;  /* 0x000000000000094d */ /* 0x00cfea0003800000 */
[----:B------:R-:W-:Y:S05]  /*52a0*/  BRA `(.L_x_89) ;  /* 0xfffffffc00e87947 */ /* 0x000fea000383ffff */
.L_x_74:
[----:B------:R-:W-:-:S06]  /*52b0*/  UISETP.GE.AND UP0, UPT, UR17, 0x4, UPT ;  /* 0x000000041100788c */ /* 0x000fcc000bf06270 */
[----:B------:R-:W-:-:S13]  /*52c0*/  PLOP3.LUT P0, PT, PT, PT, UP0, 0x80, 0x8 ;  /* 0x000000000008781c */ /* 0x000fda0003f0f008 */
[----:B------:R-:W-:Y:S05]  /*52d0*/  @!P0 EXIT ;  /* 0x000000000000894d */ /* 0x000fea0003800000 */
[----:B------:R-:W-:Y:S01]  /*52e0*/  BAR.SYNC.DEFER_BLOCKING 0x6, 0xa0 ;  /* 0x0182800000007b1d */ /* 0x000fe20000010000 */
[C---:B------:R-:W-:Y:S01]  /*52f0*/  IMAD.SHL.U32 R3, R56.reuse, 0x20, RZ ;  /* 0x0000002038037824 */ /* 0x040fe200078e00ff */
[----:B------:R-:W-:Y:S01]  /*5300*/  SHF.R.U32.HI R6, RZ, 0x1, R56 ;  /* 0x00000001ff067819 */ /* 0x000fe20000011638 */
[C---:B------:R-:W-:Y:S01]  /*5310*/  IMAD.SHL.U32 R2, R56.reuse, 0x10, RZ ;  /* 0x0000001038027824 */ /* 0x040fe200078e00ff */
[C---:B------:R-:W-:Y:S01]  /*5320*/  LOP3.LUT P0, RZ, R56.reuse, 0x4, RZ, 0xc0, !PT ;  /* 0x0000000438ff7812 */ /* 0x040fe2000780c0ff */
[C---:B------:R-:W-:Y:S01]  /*5330*/  IMAD.U32 R23, R56.reuse, 0x10000, RZ ;  /* 0x0001000038177824 */ /* 0x040fe200078e00ff */
[----:B------:R-:W-:Y:S01]  /*5340*/  UMOV UR44, 0x400 ;  /* 0x00000400002c7882 */ /* 0x000fe20000000000 */
[----:B------:R-:W1:Y:S01]  /*5350*/  LDCU.64 UR4, c[0x0][0x890] ;  /* 0x00011200ff0477ac */ /* 0x000e620008000a00 */
[----:B------:R-:W2:Y:S01]  /*5360*/  LDC.64 R42, c[0x0][0x8b0] ;  /* 0x00022c00ff2a7b82 */ /* 0x000ea20000000a00 */
[----:B------:R-:W-:Y:S01]  /*5370*/  LOP3.LUT R7, R3, 0xc0, RZ, 0xc0, !PT ;  /* 0x000000c003077812 */ /* 0x000fe200078ec0ff */
[----:B------:R-:W-:Y:S01]  /*5380*/  IMAD.SHL.U32 R44, R56, 0x4, RZ ;  /* 0x00000004382c7824 */ /* 0x000fe200078e00ff */
[----:B------:R-:W-:Y:S01]  /*5390*/  ULEA UR44, UR47, UR44, 0x18 ;  /* 0x0000002c2f2c7291 */ /* 0x000fe2000f8ec0ff */
[----:B------:R-:W-:Y:S01]  /*53a0*/  LOP3.LUT R2, R2, 0x600, RZ, 0xc0, !PT ;  /* 0x0000060002027812 */ /* 0x000fe200078ec0ff */
[----:B------:R-:W-:Y:S01]  /*53b0*/  IMAD.MOV.U32 R55, RZ, RZ, 0x20 ;  /* 0x00000020ff377424 */ /* 0x000fe200078e00ff */
[----:B------:R-:W-:Y:S01]  /*53c0*/  LOP3.LUT R6, R7, 0x8, R6, 0xf8, !PT ;  /* 0x0000000807067812 */ /* 0x000fe200078ef806 */
[----:B------:R-:W-:Y:S01]  /*53d0*/  IMAD.MOV.U32 R54, RZ, RZ, 0x1 ;  /* 0x00000001ff367424 */ /* 0x000fe200078e00ff */
[----:B------:R-:W3:Y:S01]  /*53e0*/  LDC.64 R40, c[0x0][0x8a8] ;  /* 0x00022a00ff287b82 */ /* 0x000ee20000000a00 */
[----:B------:R-:W-:Y:S01]  /*53f0*/  LOP3.LUT R2, R2, 0x20, R3, 0xf8, !PT ;  /* 0x0000002002027812 */ /* 0x000fe200078ef803 */
[----:B------:R-:W-:Y:S01]  /*5400*/  IMAD.MOV.U32 R22, RZ, RZ, RZ ;  /* 0x000000ffff167224 */ /* 0x000fe200078e00ff */
[----:B------:R-:W-:-:S02]  /*5410*/  LOP3.LUT R23, R23, 0x600000, RZ, 0xc0, !PT ;  /* 0x0060000017177812 */ /* 0x000fc400078ec0ff */
[----:B------:R-:W-:Y:S02]  /*5420*/  CS2R R52, SRZ ;  /* 0x0000000000347805 */ /* 0x000fe4000001ff00 */
[----:B------:R-:W-:Y:S01]  /*5430*/  LOP3.LUT R44, R6, 0x18, R44, 0x78, !PT ;  /* 0x00000018062c7812 */ /* 0x000fe200078e782c */
[----:B------:R-:W-:Y:S01]  /*5440*/  IMAD.MOV.U32 R51, RZ, RZ, RZ ;  /* 0x000000ffff337224 */ /* 0x000fe200078e00ff */
[----:B------:R-:W-:Y:S01]  /*5450*/  LOP3.LUT R2, R2, 0x100, R3, 0xf8, !PT ;  /* 0x0000010002027812 */ /* 0x000fe200078ef803 */
[----:B------:R-:W4:Y:S01]  /*5460*/  LDS R0, [UR44+0x140] ;  /* 0x0001402cff007984 */ /* 0x000f220008000800 */
[----:B-1----:R-:W-:Y:S01]  /*5470*/  IMAD.U32 R58, RZ, RZ, UR4 ;  /* 0x00000004ff3a7e24 */ /* 0x002fe2000f8e00ff */
[----:B------:R-:W-:Y:S01]  /*5480*/  UIADD3 UR4, UPT, UPT, UR44, 0x200, URZ ;  /* 0x000002002c047890 */ /* 0x000fe2000fffe0ff */
[----:B------:R-:W-:Y:S01]  /*5490*/  LOP3.LUT R44, R2, R44, RZ, 0xfc, !PT ;  /* 0x0000002c022c7212 */ /* 0x000fe200078efcff */
[----:B------:R-:W-:Y:S01]  /*54a0*/  IMAD.U32 R57, RZ, RZ, UR5 ;  /* 0x00000005ff397e24 */ /* 0x000fe2000f8e00ff */
[----:B------:R-:W-:Y:S01]  /*54b0*/  LOP3.LUT R56, R56, 0x60, RZ, 0xc0, !PT ;  /* 0x0000006038387812 */ /* 0x000fe200078ec0ff */
[----:B------:R-:W1:Y:S01]  /*54c0*/  LDCU UR60, c[0x0][0x370] ;  /* 0x00006e00ff3c77ac */ /* 0x000e620008000800 */
[----:B------:R-:W-:Y:S01]  /*54d0*/  SEL R55, R55, 0xffffffe0, !P0 ;  /* 0xffffffe037377807 */ /* 0x000fe20004000000 */
[----:B------:R-:W-:Y:S01]  /*54e0*/  IMAD.U32 R49, RZ, RZ, UR4 ;  /* 0x00000004ff317e24 */ /* 0x000fe2000f8e00ff */
[----:B------:R-:W1:Y:S01]  /*54f0*/  LDCU UR43, c[0x0][0xb0c] ;  /* 0x00016180ff2b77ac */ /* 0x000e620008000800 */
[----:B------:R-:W1:Y:S01]  /*5500*/  LDCU UR39, c[0x0][0xb30] ;  /* 0x00016600ff2777ac */ /* 0x000e620008000800 */
[----:B------:R-:W1:Y:S01]  /*5510*/  LDCU.64 UR54, c[0x0][0x888] ;  /* 0x00011100ff3677ac */ /* 0x000e620008000a00 */
[----:B------:R-:W1:Y:S01]  /*5520*/  LDCU.64 UR40, c[0x0][0xb28] ;  /* 0x00016500ff2877ac */ /* 0x000e620008000a00 */
[----:B------:R-:W1:Y:S01]  /*5530*/  LDCU.128 UR56, c[0x0][0xb10] ;  /* 0x00016200ff3877ac */ /* 0x000e620008000c00 */
[----:B------:R-:W1:Y:S01]  /*5540*/  LDCU UR53, c[0x0][0x374] ;  /* 0x00006e80ff3577ac */ /* 0x000e620008000800 */
[----:B------:R-:W-:Y:S01]  /*5550*/  UMOV UR52, URZ ;  /* 0x000000ff00347c82 */ /* 0x000fe20008000000 */
[----:B------:R-:W-:Y:S01]  /*5560*/  UMOV UR46, URZ ;  /* 0x000000ff002e7c82 */ /* 0x000fe20008000000 */
[----:B-1234-:R-:W-:-:S07]  /*5570*/  IMAD.IADD R23, R0, 0x1, R23 ;  /* 0x0000000100177824 */ /* 0x01efce00078e0217 */
.L_x_133:
[C---:B------:R-:W-:Y:S02]  /*5580*/  LEA R3, R51.reuse, UR44, 0x3 ;  /* 0x0000002c33037c11 */ /* 0x040fe4000f8e18ff */
[----:B------:R-:W-:Y:S02]  /*5590*/  SHF.L.U32 R0, R52, 0x1f, RZ ;  /* 0x0000001f34007819 */ /* 0x000fe400000006ff */
[----:B-1----:R-:W-:Y:S02]  /*55a0*/  LEA R4, R51, UR44, 0x4 ;  /* 0x0000002c33047c11 */ /* 0x002fe4000f8e20ff */
[----:B------:R-:W1:Y:S02]  /*55b0*/  SYNCS.PHASECHK.TRANS64.TRYWAIT P0, [R3+URZ+0x90], R0 ;  /* 0x00009000030075a7 */ /* 0x000e6400080011ff */
[----:B-12---:R-:W-:Y:S05]  /*55c0*/  @!P0 BRA `(.L_x_90) ;  /* 0x0000003c00248947 */ /* 0x006fea0003800000 */
.L_x_181:
        /* <DEDUP_REMOVED lines=8> */
[----:B--2---:R-:W-:Y:S11]  /*5650*/  LOP3.LUT P0, RZ, R6, 0x1, RZ, 0xc0, !PT ;  /* 0x0000000106ff7812 */ /* 0x004ff6000780c0ff */
[----:B------:R-:W-:Y:S02]  /*5660*/  @!UPT UIADD3 URZ, UPT, UPT, URZ, URZ, URZ ;  /* 0x000000fffffff290 */ /* 0x000fe4000fffe0ff */
[----:B---3--:R-:W-:Y:S01]  /*5670*/  VOTEU.ANY UP1, P0 ;  /* 0x0000000000ff7886 */ /* 0x008fe20000020100 */
[----:B------:R-:W-:Y:S01]  /*5680*/  PLOP3.LUT P0, PT, PT, PT, UP1, 0x80, 0x8 ;  /* 0x000000000008781c */ /* 0x000fe20003f0f018 */
[----:B------:R-:W-:Y:S11]  /*5690*/  UP2UR UR62, UPR, URZ, 0x2 ;  /* 0x00000002ff3e7883 */ /* 0x000ff60008000000 */
[----:B------:R-:W-:Y:S01]  /*56a0*/  @!UPT UIADD3 URZ, UPT, UPT, URZ, URZ, URZ ;  /* 0x000000fffffff290 */ /* 0x000fe2000fffe0ff */
[----:B-1----:R-:W-:Y:S02]  /*56b0*/  @P0 SHF.R.U32.HI R0, RZ, 0x10, R5 ;  /* 0x00000010ff000819 */ /* 0x002fe40000011605 */
        /* <DEDUP_REMOVED lines=12> */
[----:B------:R-:W2:Y:S01]  /*5780*/  LDCU UR12, c[0x0][0xb20] ;  /* 0x00016400ff0c77ac */ /* 0x000ea20008000800 */
[----:B------:R-:W-:Y:S02]  /*5790*/  UIMAD.WIDE.U32 UR4, UR53, UR59, URZ ;  /* 0x0000003b350472a5 */ /* 0x000fe4000f8e00ff */
[----:B------:R-:W-:Y:S02]  /*57a0*/  UIMAD.WIDE.U32 UR6, UR60, UR56, URZ ;  /* 0x000000383c0672a5 */ /* 0x000fe4000f8e00ff */
[----:B------:R-:W-:Y:S02]  /*57b0*/  UISETP.NE.AND UP0, UPT, UR58, 0x1, UPT ;  /* 0x000000013a00788c */ /* 0x000fe4000bf05270 */
[----:B------:R-:W-:Y:S02]  /*57c0*/  UIMAD.WIDE.U32 UR8, UR37, UR59, URZ ;  /* 0x0000003b250872a5 */ /* 0x000fe4000f8e00ff */
[----:B------:R-:W-:Y:S02]  /*57d0*/  UIMAD.WIDE.U32 UR10, UR38, UR56, URZ ;  /* 0x00000038260a72a5 */ /* 0x000fe4000f8e00ff */
[----:B------:R-:W-:Y:S02]  /*57e0*/  UISETP.NE.AND UP1, UPT, UR43, 0x1, UPT ;  /* 0x000000012b00788c */ /* 0x000fe4000bf25270 */
[----:B------:R-:W-:Y:S01]  /*57f0*/  UISETP.NE.AND UP2, UPT, UR42, 0x1, UPT ;  /* 0x000000012a00788c */ /* 0x000fe2000bf45270 */
[----:B------:R-:W-:Y:S02]  /*5800*/  UMOV UR4, UR5 ;  /* 0x0000000500047c82 */ /* 0x000fe40008000000 */
[----:B--2---:R-:W-:Y:S03]  /*5810*/  USHF.R.U32.HI UR5, URZ, UR12, UR4 ;  /* 0x0000000cff057299 */ /* 0x004fe60008011604 */
[----:B------:R-:W-:Y:S02]  /*5820*/  UMOV UR4, UR7 ;  /* 0x0000000700047c82 */ /* 0x000fe40008000000 */
[----:B------:R-:W-:Y:S02]  /*5830*/  USHF.R.U32.HI UR7, URZ, UR57, UR4 ;  /* 0x00000039ff077299 */ /* 0x000fe40008011604 */
[----:B------:R-:W-:Y:S02]  /*5840*/  USEL UR4, UR53, UR5, !UP0 ;  /* 0x0000000535047287 */ /* 0x000fe4000c000000 */
[----:B------:R-:W-:Y:S01]  /*5850*/  USEL UR7, UR60, UR7, !UP1 ;  /* 0x000000073c077287 */ /* 0x000fe2000c800000 */
[----:B------:R-:W-:Y:S01]  /*5860*/  UMOV UR5, UR9 ;  /* 0x0000000900057c82 */ /* 0x000fe20008000000 */
[----:B------:R-:W-:Y:S02]  /*5870*/  UIMAD.WIDE.U32 UR8, UR4, UR40, URZ ;  /* 0x00000028040872a5 */ /* 0x000fe4000f8e00ff */
[----:B------:R-:W-:Y:S03]  /*5880*/  USHF.R.U32.HI UR6, URZ, UR12, UR5 ;  /* 0x0000000cff067299 */ /* 0x000fe60008011605 */
[----:B------:R-:W-:Y:S01]  /*5890*/  UMOV UR5, UR11 ;  /* 0x0000000b00057c82 */ /* 0x000fe20008000000 */
[----:B------:R-:W-:Y:S02]  /*58a0*/  UIMAD.WIDE.U32 UR10, UR7, UR40, URZ ;  /* 0x00000028070a72a5 */ /* 0x000fe4000f8e00ff */
[----:B------:R-:W-:Y:S02]  /*58b0*/  USHF.R.U32.HI UR12, URZ, UR57, UR5 ;  /* 0x00000039ff0c7299 */ /* 0x000fe40008011605 */
[----:B------:R-:W-:Y:S01]  /*58c0*/  USEL UR6, UR37, UR6, !UP0 ;  /* 0x0000000625067287 */ /* 0x000fe2000c000000 */
[----:B------:R-:W-:Y:S02]  /*58d0*/  UMOV UR5, UR9 ;  /* 0x0000000900057c82 */ /* 0x000fe40008000000 */
[----:B------:R-:W-:Y:S01]  /*58e0*/  UMOV UR10, UR11 ;  /* 0x0000000b000a7c82 */ /* 0x000fe20008000000 */
[----:B------:R-:W-:Y:S02]  /*58f0*/  @UP2 USHF.R.U32.HI UR4, URZ, UR41, UR5 ;  /* 0x00000029ff042299 */ /* 0x000fe40008011605 */
[----:B------:R-:W-:Y:S02]  /*5900*/  @UP2 USHF.R.U32.HI UR7, URZ, UR41, UR10 ;  /* 0x00000029ff072299 */ /* 0x000fe4000801160a */
[----:B------:R-:W-:Y:S02]  /*5910*/  UIMAD UR4, UR42, UR4, URZ ;  /* 0x000000042a0472a4 */ /* 0x000fe4000f8e02ff */
        /* <DEDUP_REMOVED lines=8> */
[----:B------:R-:W-:Y:S02]  /*59a0*/  USEL UR11, UR6, UR4, !UP2 ;  /* 0x00000004060b7287 */ /* 0x000fe4000d000000 */
[----:B------:R-:W-:Y:S02]  /*59b0*/  UIADD3 UR8, UPT, UPT, -UR5, URZ, URZ ;  /* 0x000000ff05087290 */ /* 0x000fe4000fffe1ff */
[----:B------:R-:W-:Y:S01]  /*59c0*/  UIADD3 UR10, UPT, UPT, -UR11, URZ, URZ ;  /* 0x000000ff0b0a7290 */ /* 0x000fe2000fffe1ff */
[----:B------:R-:W-:Y:S01]  /*59d0*/  @!UP0 UMOV UR4, UR9 ;  /* 0x0000000900048c82 */ /* 0x000fe20008000000 */
[----:B------:R-:W-:Y:S02]  /*59e0*/  UIADD3 UR9, UPT, UPT, -UR6, URZ, URZ ;  /* 0x000000ff06097290 */ /* 0x000fe4000fffe1ff */
[----:B------:R-:W-:Y:S02]  /*59f0*/  @!UP0 USHF.R.U32.HI UR4, URZ, UR41, UR4 ;  /* 0x00000029ff048299 */ /* 0x000fe40008011604 */
[----:B------:R-:W-:Y:S02]  /*5a00*/  UIMAD UR10, UR42, UR10, UR6 ;  /* 0x0000000a2a0a72a4 */ /* 0x000fe4000f8e0206 */
[----:B------:R-:W-:Y:S04]  /*5a10*/  @!UP0 USEL UR4, UR5, UR4, !UP2 ;  /* 0x0000000405048287 */ /* 0x000fe8000d000000 */
[----:B------:R-:W-:Y:S02]  /*5a20*/  @!UP0 UIMAD UR10, UR7, UR10, UR4 ;  /* 0x0000000a070a82a4 */ /* 0x000fe4000f8e0204 */
[----:B------:R-:W-:Y:S02]  /*5a30*/  @!UP0 UIADD3 UR11, UPT, UPT, UR11, -UR4, URZ ;  /* 0x800000040b0b8290 */ /* 0x000fe4000fffe0ff */
[----:B------:R-:W-:Y:S02]  /*5a40*/  UIMAD UR7, UR43, UR8, UR38 ;  /* 0x000000082b0772a4 */ /* 0x000fe4000f8e0226 */
[----:B------:R-:W-:Y:S02]  /*5a50*/  @!UP0 UIMAD UR6, UR11, UR42, UR5 ;  /* 0x0000002a0b0682a4 */ /* 0x000fe4000f8e0205 */
[----:B------:R-:W-:Y:S01]  /*5a60*/  UIMAD UR4, UR58, UR9, UR37 ;  /* 0x000000093a0472a4 */ /* 0x000fe2000f8e0225 */
[----:B------:R-:W-:Y:S02]  /*5a70*/  @!UP0 UMOV UR5, UR10 ;  /* 0x0000000a00058c82 */ /* 0x000fe40008000000 */
[----:B------:R-:W-:Y:S02]  /*5a80*/  UIMAD UR38, UR5, UR43, UR7 ;  /* 0x0000002b052672a4 */ /* 0x000fe4000f8e0207 */
[----:B------:R-:W-:Y:S11]  /*5a90*/  UIMAD UR37, UR6, UR58, UR4 ;  /* 0x0000003a062572a4 */ /* 0x000ff6000f8e0204 */
[----:B------:R-:W-:Y:S01]  /*5aa0*/  @!UPT UIADD3 URZ, UPT, UPT, URZ, URZ, URZ ;  /* 0x000000fffffff290 */ /* 0x000fe2000fffe0ff */
.L_x_91:
[----:B------:R-:W-:Y:S01]  /*5ab0*/  UISETP.NE.AND UP0, UPT, UR39, 0x1, UPT ;  /* 0x000000012700788c */ /* 0x000fe2000bf05270 */
[----:B------:R-:W-:Y:S01]  /*5ac0*/  LOP3.LUT P0, RZ, R49, 0x1b0, RZ, 0xc0, !PT ;  /* 0x000001b031ff7812 */ /* 0x000fe2000780c0ff */
[----:B------:R-:W-:Y:S01]  /*5ad0*/  USHF.L.U32 UR50, UR16, 0x6, URZ ;  /* 0x0000000610327899 */ /* 0x000fe200080006ff */
[----:B------:R-:W-:Y:S01]  /*5ae0*/  BSSY.RECONVERGENT B6, `(.L_x_92) ;  /* 0x0000034000067945 */ /* 0x000fe20003800200 */
[----:B------:R-:W-:Y:S01]  /*5af0*/  USHF.L.U32 UR49, UR20, 0x7, URZ ;  /* 0x0000000714317899 */ /* 0x000fe200080006ff */
[----:B------:R-:W-:Y:S06]  /*5b00*/  IADD3 R51, PT, PT, R51, 0x1, RZ ;  /* 0x0000000133337810 */ /* 0x000fec0007ffe0ff */
[----:B------:R-:W2:Y:S01]  /*5b10*/  @!UP0 LDCU.128 UR12, c[0x0][0xb10] ;  /* 0x00016200ff0c87ac */ /* 0x000ea20008000c00 */
[----:B------:R-:W3:Y:S01]  /*5b20*/  @!UP0 LDCU UR5, c[0x0][0xb0c] ;  /* 0x00016180ff0587ac */ /* 0x000ee20008000800 */
[----:B------:R-:W4:Y:S01]  /*5b30*/  @!UP0 LDCU UR10, c[0x0][0xb20] ;  /* 0x00016400ff0a87ac */ /* 0x000f220008000800 */
[----:B--2---:R-:W-:Y:S02]  /*5b40*/  UIMAD.WIDE.U32 UR8, UR38, UR12, URZ ;  /* 0x0000000c260872a5 */ /* 0x004fe4000f8e00ff */
[----:B------:R-:W-:Y:S02]  /*5b50*/  UIMAD.WIDE.U32 UR6, UR37, UR15, URZ ;  /* 0x0000000f250672a5 */ /* 0x000fe4000f8e00ff */
[----:B------:R-:W-:Y:S03]  /*5b60*/  @!UP0 UISETP.NE.AND UP1, UPT, UR14, 0x1, UPT ;  /* 0x000000010e00888c */ /* 0x000fe6000bf25270 */
[----:B------:R-:W-:Y:S01]  /*5b70*/  @!UP0 UMOV UR4, UR9 ;  /* 0x0000000900048c82 */ /* 0x000fe20008000000 */
[----:B---3--:R-:W-:Y:S02]  /*5b80*/  @!UP0 UISETP.NE.AND UP2, UPT, UR5, 0x1, UPT ;  /* 0x000000010500888c */ /* 0x008fe4000bf45270 */
[----:B------:R-:W-:Y:S01]  /*5b90*/  @!UP0 USHF.R.U32.HI UR4, URZ, UR13, UR4 ;  /* 0x0000000dff048299 */ /* 0x000fe20008011604 */
[----:B------:R-:W-:Y:S02]  /*5ba0*/  @!UP0 UMOV UR6, UR7 ;  /* 0x0000000700068c82 */ /* 0x000fe40008000000 */
[----:B----4-:R-:W-:Y:S02]  /*5bb0*/  @!UP0 USHF.R.U32.HI UR6, URZ, UR10, UR6 ;  /* 0x0000000aff068299 */ /* 0x010fe40008011606 */
[----:B------:R-:W-:Y:S02]  /*5bc0*/  @!UP0 USEL UR7, UR38, UR4, !UP2 ;  /* 0x0000000426078287 */ /* 0x000fe4000d000000 */
[----:B------:R-:W-:Y:S04]  /*5bd0*/  @!UP0 USEL UR6, UR37, UR6, !UP1 ;  /* 0x0000000625068287 */ /* 0x000fe8000c800000 */
[----:B------:R-:W-:Y:S02]  /*5be0*/  @!UP0 UIADD3 UR4, UPT, UPT, -UR7, UR6, URZ ;  /* 0x0000000607048290 */ /* 0x000fe4000fffe1ff */
[----:B------:R-:W-:Y:S02]  /*5bf0*/  @!UP0 UIADD3 UR6, UPT, UPT, UR7, -UR6, URZ ;  /* 0x8000000607068290 */ /* 0x000fe4000fffe0ff */
[----:B------:R-:W-:Y:S02]  /*5c00*/  @!UP0 UIMAD UR38, UR4, UR5, UR38 ;  /* 0x00000005042682a4 */ /* 0x000fe4000f8e0226 */
[----:B------:R-:W-:Y:S01]  /*5c10*/  @!UP0 UIMAD UR37, UR6, UR14, UR37 ;  /* 0x0000000e062582a4 */ /* 0x000fe2000f8e0225 */
[----:B------:R-:W-:Y:S11]  /*5c20*/  @!P0 BRA `(.L_x_93) ;  /* 0x00000000007c8947 */ /* 0x000ff60003800000 */
[----:B------:R-:W2:Y:S01]  /*5c30*/  LDCU.64 UR8, c[0x4][0x80] ;  /* 0x01001000ff0877ac */ /* 0x000ea20008000a00 */
[----:B------:R-:W-:Y:S01]  /*5c40*/  MOV R2, 0x0 ;  /* 0x0000000000027802 */ /* 0x000fe20000000f00 */
[----:B------:R-:W-:Y:S02]  /*5c50*/  HFMA2 R12, -RZ, RZ, 0, 5.9604644775390625e-08 ;  /* 0x00000001ff0c7431 */ /* 0x000fe400000001ff */
[----:B------:R-:W-:Y:S01]  /*5c60*/  IMAD.MOV.U32 R8, RZ, RZ, 0x70 ;  /* 0x00000070ff087424 */ /* 0x000fe200078e00ff */
[----:B------:R3:W4:Y:S01]  /*5c70*/  LDC.64 R14, c[0x4][R2] ;  /* 0x01000000020e7b82 */ /* 0x0007220000000a00 */
[----:B------:R-:W1:Y:S01]  /*5c80*/  LDCU.64 UR6, c[0x4][0x88] ;  /* 0x01001100ff0677ac */ /* 0x000e620008000a00 */
[----:B------:R-:W-:Y:S01]  /*5c90*/  IMAD.MOV.U32 R13, RZ, RZ, RZ ;  /* 0x000000ffff0d7224 */ /* 0x000fe200078e00ff */
[----:B------:R-:W1:Y:S01]  /*5ca0*/  LDCU.64 UR4, c[0x4][0x8] ;  /* 0x01000100ff0477ac */ /* 0x000e620008000a00 */
[----:B--2---:R-:W-:Y:S01]  /*5cb0*/  MOV R5, UR9 ;  /* 0x0000000900057c02 */ /* 0x004fe20008000f00 */
[----:B------:R-:W-:Y:S01]  /*5cc0*/  IMAD.U32 R4, RZ, RZ, UR8 ;  /* 0x00000008ff047e24 */ /* 0x000fe2000f8e00ff */
[----:B-1----:R-:W-:Y:S01]  /*5cd0*/  MOV R7, UR7 ;  /* 0x0000000700077c02 */ /* 0x002fe20008000f00 */
[----:B------:R-:W-:Y:S01]  /*5ce0*/  IMAD.U32 R6, RZ, RZ, UR6 ;  /* 0x00000006ff067e24 */ /* 0x000fe2000f8e00ff */
[----:B------:R-:W-:Y:S01]  /*5cf0*/  MOV R11, UR5 ;  /* 0x00000005000b7c02 */ /* 0x000fe20008000f00 */
[----:B------:R-:W-:Y:S02]  /*5d00*/  IMAD.U32 R10, RZ, RZ, UR4 ;  /* 0x00000004ff0a7e24 */ /* 0x000fe4000f8e00ff */
[----:B------:R-:W-:Y:S07]  /*5d10*/  LEPC R20, `(.L_x_94) ;  /* 0x000000001014794e */ /* 0x000fee0000000000 */
[----:B---345:R-:W-:Y:S05]  /*5d20*/  CALL.ABS.NOINC R14 ;  /* 0x000000000e007343 */ /* 0x038fea0003c00000 */
.L_x_94:
[----:B------:R-:W1:Y:S01]  /*5d30*/  LDCU.64 UR8, c[0x4][0x80] ;  /* 0x01001000ff0877ac */ /* 0x000e620008000a00 */
[----:B------:R-:W2:Y:S01]  /*5d40*/  LDC.64 R2, c[0x4][R2] ;  /* 0x0100000002027b82 */ /* 0x000ea20000000a00 */
[----:B------:R-:W-:Y:S02]  /*5d50*/  HFMA2 R12, -RZ, RZ, 0, 5.9604644775390625e-08 ;  /* 0x00000001ff0c7431 */ /* 0x000fe400000001ff */
[----:B------:R-:W-:Y:S02]  /*5d60*/  IMAD.MOV.U32 R8, RZ, RZ, 0x70 ;  /* 0x00000070ff087424 */ /* 0x000fe400078e00ff */
[----:B------:R-:W-:Y:S01]  /*5d70*/  IMAD.MOV.U32 R13, RZ, RZ, RZ ;  /* 0x000000ffff0d7224 */ /* 0x000fe200078e00ff */
[----:B------:R-:W3:Y:S01]  /*5d80*/  LDCU.64 UR6, c[0x4][0x88] ;  /* 0x01001100ff0677ac */ /* 0x000ee20008000a00 */
[----:B------:R-:W4:Y:S01]  /*5d90*/  LDCU.64 UR4, c[0x4][0x8] ;  /* 0x01000100ff0477ac */ /* 0x000f220008000a00 */
[----:B-1----:R-:W-:Y:S02]  /*5da0*/  MOV R4, UR8 ;  /* 0x0000000800047c02 */ /* 0x002fe40008000f00 */
[----:B------:R-:W-:Y:S02]  /*5db0*/  MOV R5, UR9 ;  /* 0x0000000900057c02 */ /* 0x000fe40008000f00 */
[----:B---3--:R-:W-:Y:S01]  /*5dc0*/  MOV R7, UR7 ;  /* 0x0000000700077c02 */ /* 0x008fe20008000f00 */
[----:B------:R-:W-:Y:S01]  /*5dd0*/  IMAD.U32 R6, RZ, RZ, UR6 ;  /* 0x00000006ff067e24 */ /* 0x000fe2000f8e00ff */
[----:B----4-:R-:W-:Y:S01]  /*5de0*/  MOV R11, UR5 ;  /* 0x00000005000b7c02 */ /* 0x010fe20008000f00 */
[----:B------:R-:W-:Y:S02]  /*5df0*/  IMAD.U32 R10, RZ, RZ, UR4 ;  /* 0x00000004ff0a7e24 */ /* 0x000fe4000f8e00ff */
[----:B------:R-:W-:Y:S07]  /*5e00*/  LEPC R20, `(.L_x_93) ;  /* 0x000000001014794e */ /* 0x000fee0000000000 */
[----:B--2---:R-:W-:Y:S05]  /*5e10*/  CALL.ABS.NOINC R2 ;  /* 0x0000000002007343 */ /* 0x004fea0003c00000 */
.L_x_93:
[----:B------:R-:W-:Y:S05]  /*5e20*/  BSYNC.RECONVERGENT B6 ;  /* 0x0000000000067941 */ /* 0x000fea0003800200 */
.L_x_92:
[----:B------:R-:W-:Y:S02]  /*5e30*/  R2UR UR6, R48 ;  /* 0x00000000300672ca */ /* 0x000fe400000e0000 */
[----:B------:R-:W-:Y:S02]  /*5e40*/  R2UR UR5, R58 ;  /* 0x000000003a0572ca */ /* 0x000fe400000e0000 */
[----:B------:R-:W-:Y:S02]  /*5e50*/  R2UR UR4, R57 ;  /* 0x00000000390472ca */ /* 0x000fe400000e0000 */
[----:B------:R-:W-:Y:S02]  /*5e60*/  ISETP.NE.U32.AND P4, PT, R42, RZ, PT ;  /* 0x000000ff2a00720c */ /* 0x000fe40003f85070 */
[----:B------:R-:W-:Y:S02]  /*5e70*/  ISETP.NE.U32.AND P2, PT, RZ, UR54, PT ;  /* 0x00000036ff007c0c */ /* 0x000fe4000bf45070 */
[----:B------:R-:W-:Y:S02]  /*5e80*/  ISETP.NE.AND.EX P4, PT, R43, RZ, PT, P4 ;  /* 0x000000ff2b00720c */ /* 0x000fe40003f85340 */
[----:B------:R-:W-:Y:S01]  /*5e90*/  ISETP.NE.AND.EX P2, PT, RZ, UR55, PT, P2 ;  /* 0x00000037ff007c0c */ /* 0x000fe2000bf45320 */
[----:B------:R-:W-:Y:S02]  /*5ea0*/  UISETP.NE.AND UP2, UPT, UR6, URZ, UPT ;  /* 0x000000ff0600728c */ /* 0x000fe4000bf45270 */
[----:B------:R-:W-:Y:S04]  /*5eb0*/  UISETP.NE.U32.AND UP0, UPT, UR5, URZ, UPT ;  /* 0x000000ff0500728c */ /* 0x000fe8000bf05070 */
[----:B------:R-:W-:Y:S01]  /*5ec0*/  UISETP.NE.AND.EX UP1, UPT, UR4, URZ, UPT, UP0 ;  /* 0x000000ff0400728c */ /* 0x000fe2000bf25300 */
[----:B------:R-:W-:Y:S01]  /*5ed0*/  PLOP3.LUT P1, PT, PT, PT, UP2, 0x80, 0x8 ;  /* 0x000000000008781c */ /* 0x000fe20003f2f028 */
[----:B------:R-:W-:Y:S03]  /*5ee0*/  UPLOP3.LUT UP0, UPT, UPT, UPT, UPT, 0x40, 0x4 ;  /* 0x000000000004789c */ /* 0x000fe60003f0e870 */
[----:B------:R-:W-:Y:S06]  /*5ef0*/  @UP2 UPLOP3.LUT UP0, UPT, UPT, UPT, UP1, 0x80, 0x8 ;  /* 0x000000000008289c */ /* 0x000fec0003f0f010 */
[----:B------:R-:W-:Y:S01]  /*5f00*/  PLOP3.LUT P0, PT, PT, PT, UP0, 0x80, 0x8 ;  /* 0x000000000008781c */ /* 0x000fe20003f0f008 */
[----:B------:R-:W-:Y:S01]  /*5f10*/  @!UPT UIADD3 URZ, UPT, UPT, URZ, URZ, URZ ;  /* 0x000000fffffff290 */ /* 0x000fe2000fffe0ff */
[----:B------:R-:W-:Y:S11]  /*5f20*/  BRA.U !UP1, `(.L_x_95) ;  /* 0x0000000109407547 */ /* 0x000ff6000b800000 */
[----:B------:R-:W-:Y:S01]  /*5f30*/  UISETP.NE.U32.AND UP0, UPT, UR54, URZ, UPT ;  /* 0x000000ff3600728c */ /* 0x000fe2000bf05070 */
[----:B------:R-:W-:Y:S01]  /*5f40*/  R2UR UR6, R58 ;  /* 0x000000003a0672ca */ /* 0x000fe200000e0000 */
[----:B------:R-:W2:Y:S01]  /*5f50*/  LDCU.64 UR8, c[0x0][0x358] ;  /* 0x00006b00ff0877ac */ /* 0x000ea20008000a00 */
[----:B------:R-:W-:Y:S02]  /*5f60*/  HFMA2 R45, -RZ, RZ, 0, 5.9604644775390625e-08 ;  /* 0x00000001ff2d7431 */ /* 0x000fe400000001ff */
[----:B-1----:R-:W-:Y:S01]  /*5f70*/  IMAD.MOV.U32 R0, RZ, RZ, 0x1 ;  /* 0x00000001ff007424 */ /* 0x002fe200078e00ff */
[----:B------:R-:W-:Y:S06]  /*5f80*/  UISETP.NE.AND.EX UP0, UPT, UR55, URZ, UPT, UP0 ;  /* 0x000000ff3700728c */ /* 0x000fec000bf05300 */
[----:B------:R-:W-:Y:S05]  /*5f90*/  PLOP3.LUT P3, PT, PT, PT, UP0, 0x80, 0x8 ;  /* 0x000000000008781c */ /* 0x000fea0003f6f008 */
[----:B------:R-:W1:Y:S01]  /*5fa0*/  @UP0 LDCU.64 UR4, c[0x0][0x888] ;  /* 0x00011100ff0407ac */ /* 0x000e620008000a00 */
[----:B------:R-:W-:Y:S07]  /*5fb0*/  @UP0 UIMAD UR6, UR36, UR6, URZ ;  /* 0x00000006240602a4 */ /* 0x000fee000f8e02ff */
[----:B------:R-:W-:Y:S01]  /*5fc0*/  @!P3 PRMT R45, R0, 0x7610, R45 ;  /* 0x00007610002db816 */ /* 0x000fe2000000002d */
[----:B-1----:R-:W-:Y:S06]  /*5fd0*/  @UP0 UIMAD.WIDE UR4, UR6, 0x4, UR4 ;  /* 0x00000004060408a5 */ /* 0x002fec000f8e0204 */
[----:B------:R-:W-:Y:S02]  /*5fe0*/  IMAD.U32 R2, RZ, RZ, UR4 ;  /* 0x00000004ff027e24 */ /* 0x000fe4000f8e00ff */
[----:B------:R-:W-:Y:S03]  /*5ff0*/  IMAD.U32 R3, RZ, RZ, UR5 ;  /* 0x00000005ff037e24 */ /* 0x000fe6000f8e00ff */
[----:B------:R-:W1:Y:S02]  /*6000*/  @!UP0 LDCU UR4, c[0x0][0x880] ;  /* 0x00011000ff0487ac */ /* 0x000e640008000800 */
[----:B--2--5:R2:W5:Y:S02]  /*6010*/  @P3 LDG.E R27, desc[UR8][R2.64] ;  /* 0x00000008021b3981 */ /* 0x024564000c1e1900 */
[----:B-12---:R-:W-:Y:S02]  /*6020*/  @!P3 MOV R27, UR4 ;  /* 0x00000004001bbc02 */ /* 0x006fe40008000f00 */
.L_x_95:
[----:B------:R-:W-:Y:S05]  /*6030*/  @!P4 BRA `(.L_x_96) ;  /* 0x000000000024c947 */ /* 0x000fea0003800000 */
[----:B------:R-:W-:Y:S01]  /*6040*/  ISETP.NE.U32.AND P3, PT, R40, RZ, PT ;  /* 0x000000ff2800720c */ /* 0x000fe20003f65070 */
[----:B------:R-:W2:Y:S03]  /*6050*/  LDCU.64 UR4, c[0x0][0x358] ;  /* 0x00006b00ff0477ac */ /* 0x000ea60008000a00 */
[----:B------:R-:W-:Y:S11]  /*6060*/  ISETP.NE.AND.EX P3, PT, R41, RZ, PT, P3 ;  /* 0x000000ff2900720c */ /* 0x000ff60003f65330 */
[----:B------:R-:W-:Y:S02]  /*6070*/  @!UPT UIADD3 URZ, UPT, UPT, URZ, URZ, URZ ;  /* 0x000000fffffff290 */ /* 0x000fe4000fffe0ff */
[----:B------:R-:W3:Y:S01]  /*6080*/  @P3 LDC.64 R2, c[0x0][0x8a8] ;  /* 0x00022a00ff023b82 */ /* 0x000ee20000000a00 */
[----:B-1----:R-:W-:Y:S04]  /*6090*/  @P3 IMAD R0, R42, UR36, RZ ;  /* 0x000000242a003c24 */ /* 0x002fe8000f8e02ff */
[----:B---3--:R-:W-:Y:S05]  /*60a0*/  @P3 IMAD.WIDE R2, R0, 0x4, R2 ;  /* 0x0000000400023825 */ /* 0x008fea00078e0202 */
[----:B--2--5:R2:W5:Y:S02]  /*60b0*/  @P3 LDG.E R24, desc[UR4][R2.64] ;  /* 0x0000000402183981 */ /* 0x024564000c1e1900 */
[----:B--2---:R-:W3:Y:S02]  /*60c0*/  @!P3 LDC R24, c[0x0][0x8a0] ;  /* 0x00022800ff18bb82 */ /* 0x004ee40000000800 */
.L_x_96:
[----:B-----5:R-:W-:Y:S01]  /*60d0*/  FSETP.NEU.AND P3, PT, R27, RZ, PT ;  /* 0x000000ff1b00720b */ /* 0x020fe20003f6d000 */
[----:B------:R-:W-:Y:S01]  /*60e0*/  IMAD.SHL.U32 R63, R44, 0x2, RZ ;  /* 0x000000022c3f7824 */ /* 0x000fe200078e00ff */
[----:B------:R-:W-:Y:S01]  /*60f0*/  SEL R4, RZ, 0xffffffff, P2 ;  /* 0xffffffffff047807 */ /* 0x000fe20001000000 */
[----:B------:R-:W-:Y:S01]  /*6100*/  BSSY B1, `(.L_x_97) ;  /* 0x0000036000017945 */ /* 0x000fe20003800000 */
[----:B------:R-:W-:Y:S01]  /*6110*/  @P1 LOP3.LUT P2, RZ, R45, 0xff, RZ, 0xc0, !PT ;  /* 0x000000ff2dff1812 */ /* 0x000fe2000784c0ff */
[----:B------:R-:W-:Y:S01]  /*6120*/  VIADD R61, R63, UR44 ;  /* 0x0000002c3f3d7c36 */ /* 0x000fe20008000000 */
[----:B-1----:R-:W-:Y:S01]  /*6130*/  @P1 SEL R0, RZ, 0xffffffff, P3 ;  /* 0xffffffffff001807 */ /* 0x002fe20001800000 */
[----:B------:R-:W-:Y:S01]  /*6140*/  IMAD.MOV.U32 R64, RZ, RZ, 0x1 ;  /* 0x00000001ff407424 */ /* 0x000fe200078e00ff */
[----:B------:R-:W-:Y:S01]  /*6150*/  LOP3.LUT R54, R54, 0x1, RZ, 0x3c, !PT ;  /* 0x0000000136367812 */ /* 0x000fe200078e3cff */
[----:B------:R-:W-:Y:S01]  /*6160*/  IMAD.MOV.U32 R62, RZ, RZ, RZ ;  /* 0x000000ffff3e7224 */ /* 0x000fe200078e00ff */
[----:B------:R-:W-:Y:S02]  /*6170*/  @P0 SEL R0, R4, R0, !P2 ;  /* 0x0000000004000207 */ /* 0x000fe40005000000 */
[----:B------:R-:W-:Y:S02]  /*6180*/  CS2R R38, SRZ ;  /* 0x0000000000267805 */ /* 0x000fe4000001ff00 */
[----:B------:R-:W-:Y:S02]  /*6190*/  LEA R26, R22, UR44, 0x3 ;  /* 0x0000002c161a7c11 */ /* 0x000fe4000f8e18ff */
[----:B------:R-:W-:Y:S02]  /*61a0*/  CS2R R36, SRZ ;  /* 0x0000000000247805 */ /* 0x000fe4000001ff00 */
[----:B------:R-:W-:Y:S02]  /*61b0*/  @P1 LOP3.LUT R0, R0, 0x1, RZ, 0xc0, !PT ;  /* 0x0000000100001812 */ /* 0x000fe400078ec0ff */
[----:B------:R-:W-:Y:S02]  /*61c0*/  CS2R R30, SRZ ;  /* 0x00000000001e7805 */ /* 0x000fe4000001ff00 */
[----:B------:R-:W-:Y:S02]  /*61d0*/  SHF.L.U32 R2, R53, 0x1f, RZ ;  /* 0x0000001f35027819 */ /* 0x000fe400000006ff */
[----:B------:R-:W-:Y:S02]  /*61e0*/  CS2R R28, SRZ ;  /* 0x00000000001c7805 */ /* 0x000fe4000001ff00 */
[----:B------:R-:W-:Y:S01]  /*61f0*/  ISETP.NE.U32.OR P5, PT, R0, 0x1, !P1 ;  /* 0x000000010000780c */ /* 0x000fe20004fa5470 */
[----:B------:R-:W-:Y:S01]  /*6200*/  IMAD.IADD R60, R55, 0x1, R61 ;  /* 0x00000001373c7824 */ /* 0x000fe200078e023d */
[----:B------:R-:W-:Y:S02]  /*6210*/  PLOP3.LUT P2, PT, PT, PT, UP1, 0x80, 0x8 ;  /* 0x000000000008781c */ /* 0x000fe40003f4f018 */
[----:B------:R-:W-:Y:S02]  /*6220*/  LEA.HI R25, R22, R22, RZ, 0x1 ;  /* 0x0000001616197211 */ /* 0x000fe400078f08ff */
[----:B------:R-:W-:Y:S02]  /*6230*/  LOP3.LUT P4, R50, R45, 0xff, RZ, 0xc0, !PT ;  /* 0x000000ff2d327812 */ /* 0x000fe4000788c0ff */
[----:B------:R-:W-:Y:S02]  /*6240*/  SEL R3, RZ, 0xffffffff, P3 ;  /* 0xffffffffff037807 */ /* 0x000fe40001800000 */
[----:B------:R-:W-:Y:S03]  /*6250*/  P2R R59, PR, RZ, 0x20 ;  /* 0x00000020ff3b7803 */ /* 0x000fe60000000000 */
[----:B------:R-:W-:Y:S02]  /*6260*/  @P5 SHF.L.U32 R0, R54, 0x1f, RZ ;  /* 0x0000001f36005819 */ /* 0x000fe400000006ff */
[----:B------:R-:W-:Y:S02]  /*6270*/  @P2 SEL R3, R4, R3, !P4 ;  /* 0x0000000304032207 */ /* 0x000fe40006000000 */
[----:B------:R1:W2:Y:S02]  /*6280*/  @P5 SYNCS.PHASECHK.TRANS64.TRYWAIT P1, [UR44+0x40], R0 ;  /* 0x00004000ff0055a7 */ /* 0x0002a4000802112c */
[----:B------:R-:W-:Y:S04]  /*6290*/  LOP3.LUT R3, R3, 0x1, RZ, 0xc0, !PT ;  /* 0x0000000103037812 */ /* 0x000fe800078ec0ff */
[----:B------:R-:W-:Y:S04]  /*62a0*/  ISETP.NE.U32.AND P2, PT, R3, 0x1, PT ;  /* 0x000000010300780c */ /* 0x000fe80003f45070 */
[----:B------:R-:W-:Y:S01]  /*62b0*/  P2R R65, PR, RZ, 0x4 ;  /* 0x00000004ff417803 */ /* 0x000fe20000000000 */
[----:B------:R4:W3:Y:S01]  /*62c0*/  SYNCS.PHASECHK.TRANS64.TRYWAIT P0, [R26+URZ+0xb0], R2 ;  /* 0x0000b0021a0075a7 */ /* 0x0008e200080011ff */
[C---:B-1----:R-:W-:Y:S01]  /*62d0*/  IMAD.SHL.U32 R0, R25.reuse, 0x40, RZ ;  /* 0x0000004019007824 */ /* 0x042fe200078e00ff */
[----:B------:R-:W-:Y:S04]  /*62e0*/  LOP3.LUT R25, R25, 0xffe, RZ, 0xc0, !PT ;  /* 0x00000ffe19197812 */ /* 0x000fe800078ec0ff */
[----:B------:R-:W-:Y:S01]  /*62f0*/  LOP3.LUT R0, R0, 0xffffff80, RZ, 0xc0, !PT ;  /* 0xffffff8000007812 */ /* 0x000fe200078ec0ff */
[----:B------:R-:W-:Y:S04]  /*6300*/  IMAD.IADD R25, R22, 0x1, -R25 ;  /* 0x0000000116197824 */ /* 0x000fe800078e0a19 */
[----:B------:R-:W-:Y:S04]  /*6310*/  IMAD.IADD R0, R23, 0x1, R0 ;  /* 0x0000000117007824 */ /* 0x000fe800078e0200 */
[----:B------:R-:W-:Y:S01]  /*6320*/  IMAD R25, R25, 0x100000, R0 ;  /* 0x0010000019197824 */ /* 0x000fe200078e0200 */
[----:B--2---:R-:W-:Y:S01]  /*6330*/  @P5 SEL R64, RZ, 0x1, !P1 ;  /* 0x00000001ff405807 */ /* 0x004fe20004800000 */
[----:B----4-:R-:W-:Y:S06]  /*6340*/  @!P5 BRA `(.L_x_98) ;  /* 0x000000000044d947 */ /* 0x010fec0003800000 */
[----:B------:R-:W-:Y:S01]  /*6350*/  IMAD.MOV.U32 R38, RZ, RZ, RZ ;  /* 0x000000ffff267224 */ /* 0x000fe200078e00ff */
[----:B------:R-:W-:Y:S01]  /*6360*/  ISETP.NE.AND P1, PT, R64, RZ, PT ;  /* 0x000000ff4000720c */ /* 0x000fe20003f25270 */
[----:B------:R-:W-:Y:S01]  /*6370*/  BSSY B0, `(.L_x_99) ;  /* 0x0000008000007945 */ /* 0x000fe20003800000 */
[----:B------:R-:W-:Y:S02]  /*6380*/  CS2R R30, SRZ ;  /* 0x00000000001e7805 */ /* 0x000fe4000001ff00 */
[----:B------:R-:W-:Y:S02]  /*6390*/  CS2R R28, SRZ ;  /* 0x00000000001c7805 */ /* 0x000fe4000001ff00 */
[----:B------:R-:W-:Y:S07]  /*63a0*/  CS2R R36, SRZ ;  /* 0x0000000000247805 */ /* 0x000fee000001ff00 */
[----:B------:R-:W-:Y:S05]  /*63b0*/  @P1 BRA `(.L_x_100) ;  /* 0x00000000000c1947 */ /* 0x000fea0003800000 */
[----:B------:R-:W-:Y:S04]  /*63c0*/  SHF.L.U32 R3, R54, 0x1f, RZ ;  /* 0x0000001f36037819 */ /* 0x000fe800000006ff */
[----:B------:R-:W1:Y:S02]  /*63d0*/  SYNCS.PHASECHK.TRANS64.TRYWAIT P1, [UR44+0x40], R3 ;  /* 0x00004003ff0075a7 */ /* 0x000e64000802112c */
[----:B-1----:R-:W-:Y:S05]  /*63e0*/  @!P1 BRA `(.L_x_101) ;  /* 0x0000002c00b09947 */ /* 0x002fea0003800000 */
.L_x_100:
[----:B------:R-:W-:Y:S05]  /*63f0*/  BSYNC B0 ;  /* 0x0000000000007941 */ /* 0x000fea0003800000 */
.L_x_99:
[----:B------:R-:W-:Y:S01]  /*6400*/  ISETP.NE.AND P1, PT, R65, RZ, PT ;  /* 0x000000ff4100720c */ /* 0x000fe20003f25270 */
[----:B------:R-:W-:Y:S11]  /*6410*/  HFMA2 R62, -RZ, RZ, 0, 5.9604644775390625e-08 ;  /* 0x00000001ff3e7431 */ /* 0x000ff600000001ff */
[----:B------:R-:W-:Y:S01]  /*6420*/  @!UPT UIADD3 URZ, UPT, UPT, URZ, URZ, URZ ;  /* 0x000000fffffff290 */ /* 0x000fe2000fffe0ff */
[----:B------:R-:W-:Y:S05]  /*6430*/  @P1 WARPSYNC.ALL ;  /* 0x0000000000001948 */ /* 0x000fea0003800000 */
[----:B------:R2:W4:Y:S04]  /*6440*/  @P1 LDSM.16.M88.4 R28, [R63+UR44+0x200] ;  /* 0x0002002c3f1c183b */ /* 0x0005280008000200 */
[----:B------:R2:W1:Y:S02]  /*6450*/  @P1 LDSM.16.M88.4 R36, [R60+0x200] ;  /* 0x000200003c24183b */ /* 0x0004640000000200 */
.L_x_98:
[----:B------:R-:W-:Y:S05]  /*6460*/  BSYNC B1 ;  /* 0x0000000000017941 */ /* 0x000fea0003800000 */
.L_x_97:
[----:B-1----:R-:W-:Y:S04]  /*6470*/  SHF.R.U32.HI R0, RZ, 0x15, R25 ;  /* 0x00000015ff007819 */ /* 0x002fe80000011619 */
[----:B------:R-:W-:Y:S01]  /*6480*/  LOP3.LUT P1, RZ, R0, 0x3, R46, 0x48, !PT ;  /* 0x0000000300ff7812 */ /* 0x000fe2000782482e */
[----:B------:R-:W-:Y:S01]  /*6490*/  @!UPT UIADD3 URZ, UPT, UPT, URZ, URZ, URZ ;  /* 0x000000fffffff290 */ /* 0x000fe2000fffe0ff */
[----:B---3--:R-:W-:Y:S11]  /*64a0*/  @P0 BRA `(.L_x_102) ;  /* 0x0000000000080947 */ /* 0x008ff60003800000 */
[----:B------:R-:W1:Y:S02]  /*64b0*/  SYNCS.PHASECHK.TRANS64.TRYWAIT P0, [R26+URZ+0xb0], R2 ;  /* 0x0000b0021a0075a7 */ /* 0x000e6400080011ff */
[----:B-1----:R-:W-:Y:S05]  /*64c0*/  @!P0 BRA `(.L_x_103) ;  /* 0x0000002c00908947 */ /* 0x002fea0003800000 */
.L_x_102:
[----:B------:R-:W-:Y:S05]  /*64d0*/  @!P1 BRA `(.L_x_104) ;  /* 0x0000000000409947 */ /* 0x000fea0003800000 */
[----:B------:R-:W3:Y:S01]  /*64e0*/  LDCU.64 UR8, c[0x4][0x70] ;  /* 0x01000e00ff0877ac */ /* 0x000ee20008000a00 */
[----:B------:R-:W-:Y:S01]  /*64f0*/  MOV R3, 0x0 ;  /* 0x0000000000037802 */ /* 0x000fe20000000f00 */
[----:B------:R-:W-:Y:S02]  /*6500*/  HFMA2 R12, -RZ, RZ, 0, 5.9604644775390625e-08 ;  /* 0x00000001ff0c7431 */ /* 0x000fe400000001ff */
[----:B------:R-:W-:Y:S02]  /*6510*/  IMAD.MOV.U32 R8, RZ, RZ, 0x192 ;  /* 0x00000192ff087424 */ /* 0x000fe400078e00ff */
[----:B------:R-:W-:Y:S01]  /*6520*/  IMAD.MOV.U32 R13, RZ, RZ, RZ ;  /* 0x000000ffff0d7224 */ /* 0x000fe200078e00ff */
[----:B------:R-:W5:Y:S01]  /*6530*/  LDCU.64 UR6, c[0x4][0x78] ;  /* 0x01000f00ff0677ac */ /* 0x000f620008000a00 */
[----:B-1----:R-:W1:Y:S01]  /*6540*/  LDC.64 R2, c[0x4][R3] ;  /* 0x0100000003027b82 */ /* 0x002e620000000a00 */
[----:B------:R-:W2:Y:S01]  /*6550*/  LDCU.64 UR4, c[0x4][0x10] ;  /* 0x01000200ff0477ac */ /* 0x000ea20008000a00 */
[----:B---3--:R-:W-:Y:S01]  /*6560*/  MOV R5, UR9 ;  /* 0x0000000900057c02 */ /* 0x008fe20008000f00 */
[----:B------:R-:W-:Y:S01]  /*6570*/  IMAD.U32 R4, RZ, RZ, UR8 ;  /* 0x00000008ff047e24 */ /* 0x000fe2000f8e00ff */
[----:B-----5:R-:W-:Y:S01]  /*6580*/  MOV R7, UR7 ;  /* 0x0000000700077c02 */ /* 0x020fe20008000f00 */
[----:B------:R-:W-:Y:S01]  /*6590*/  IMAD.U32 R6, RZ, RZ, UR6 ;  /* 0x00000006ff067e24 */ /* 0x000fe2000f8e00ff */
[----:B--2---:R-:W-:Y:S01]  /*65a0*/  MOV R11, UR5 ;  /* 0x00000005000b7c02 */ /* 0x004fe20008000f00 */
[----:B------:R-:W-:Y:S02]  /*65b0*/  IMAD.U32 R10, RZ, RZ, UR4 ;  /* 0x00000004ff0a7e24 */ /* 0x000fe4000f8e00ff */
[----:B------:R-:W-:Y:S07]  /*65c0*/  LEPC R20, `(.L_x_104) ;  /* 0x000000001014794e */ /* 0x000fee0000000000 */
[----:B-1--4-:R-:W-:Y:S05]  /*65d0*/  CALL.ABS.NOINC R2 ;  /* 0x0000000002007343 */ /* 0x012fea0003c00000 */
.L_x_104:
[----:B------:R-:W-:Y:S05]  /*65e0*/  WARPSYNC.ALL ;  /* 0x0000000000007948 */ /* 0x000fea0003800000 */
[----:B------:R-:W-:Y:S01]  /*65f0*/  R2UR UR4, R25 ;  /* 0x00000000190472ca */ /* 0x000fe200000e0000 */
[--C-:B----4-:R-:W-:Y:S01]  /*6600*/  HADD2.F32 R3, -RZ, R28.reuse.H0_H0 ;  /* 0x2000001cff037230 */ /* 0x110fe20000004100 */
[----:B------:R-:W-:Y:S01]  /*6610*/  ISETP.NE.AND P0, PT, R56, RZ, PT ;  /* 0x000000ff3800720c */ /* 0x000fe20003f05270 */
[--C-:B------:R-:W-:Y:S01]  /*6620*/  HADD2.F32 R20, -RZ, R29.reuse.H0_H0 ;  /* 0x2000001dff147230 */ /* 0x100fe20000004100 */
[----:B------:R-:W-:Y:S01]  /*6630*/  BSSY.RECONVERGENT B0, `(.L_x_105) ;  /* 0x000004c000007945 */ /* 0x000fe20003800200 */
[----:B------:R-:W-:Y:S08]  /*6640*/  HADD2.F32 R21, -RZ, R29.H1_H1 ;  /* 0x3000001dff157230 */ /* 0x000ff00000004100 */
[----:B------:R-:W3:Y:S02]  /*6650*/  LDTM.16dp256bit.x4 R4, tmem[UR4] ;  /* 0x00000004000479ee */ /* 0x000ee40008120000 */
[C---:B---3--:R-:W-:Y:S01]  /*6660*/  FMUL R0, R24.reuse, R4 ;  /* 0x0000000418007220 */ /* 0x048fe20000400000 */
[----:B------:R-:W-:Y:S02]  /*6670*/  HADD2.F32 R4, -RZ, R28.H1_H1 ;  /* 0x3000001cff047230 */ /* 0x000fe40000004100 */
[C---:B-1----:R-:W-:Y:S01]  /*6680*/  FMUL R2, R24.reuse, R5 ;  /* 0x0000000518027220 */ /* 0x042fe20000400000 */
[C---:B------:R-:W-:Y:S01]  /*6690*/  FMUL R7, R24.reuse, R7 ;  /* 0x0000000718077220 */ /* 0x040fe20000400000 */
[C---:B------:R-:W-:Y:S01]  /*66a0*/  FFMA R0, R27.reuse, R3, R0 ;  /* 0x000000031b007223 */ /* 0x040fe20000000000 */
[C---:B------:R-:W-:Y:S01]  /*66b0*/  FMUL R3, R24.reuse, R6 ;  /* 0x0000000618037220 */ /* 0x040fe20000400000 */
[C---:B------:R-:W-:Y:S01]  /*66c0*/  FFMA R2, R27.reuse, R4, R2 ;  /* 0x000000041b027223 */ /* 0x040fe20000000002 */
[C---:B------:R-:W-:Y:S01]  /*66d0*/  FMUL R4, R24.reuse, R8 ;  /* 0x0000000818047220 */ /* 0x040fe20000400000 */
[C---:B------:R-:W-:Y:S01]  /*66e0*/  FMUL R8, R24.reuse, R12 ;  /* 0x0000000c18087220 */ /* 0x040fe20000400000 */
[C---:B------:R-:W-:Y:S01]  /*66f0*/  FFMA R3, R27.reuse, R20, R3 ;  /* 0x000000141b037223 */ /* 0x040fe20000000003 */
[----:B------:R-:W-:Y:S01]  /*6700*/  FMUL R12, R24, R16 ;  /* 0x00000010180c7220 */ /* 0x000fe20000400000 */
[--C-:B------:R-:W-:Y:S01]  /*6710*/  HADD2.F32 R16, -RZ, R30.reuse.H0_H0 ;  /* 0x2000001eff107230 */ /* 0x100fe20000004100 */
[----:B------:R-:W-:Y:S01]  /*6720*/  F2FP.F16.F32.PACK_AB R32, R2, R0 ;  /* 0x000000000220723e */ /* 0x000fe200000000ff */
[----:B------:R-:W-:Y:S02]  /*6730*/  HADD2.F32 R0, -RZ, R30.H1_H1 ;  /* 0x3000001eff007230 */ /* 0x000fe40000004100 */
[C---:B------:R-:W-:Y:S01]  /*6740*/  FFMA R7, R27.reuse, R21, R7 ;  /* 0x000000151b077223 */ /* 0x040fe20000000007 */
[C---:B------:R-:W-:Y:S01]  /*6750*/  FMUL R5, R24.reuse, R9 ;  /* 0x0000000918057220 */ /* 0x040fe20000400000 */
[--C-:B------:R-:W-:Y:S02]  /*6760*/  HADD2.F32 R2, -RZ, R31.reuse.H0_H0 ;  /* 0x2000001fff027230 */ /* 0x100fe40000004100 */
[C---:B------:R-:W-:Y:S01]  /*6770*/  FFMA R4, R27.reuse, R16, R4 ;  /* 0x000000101b047223 */ /* 0x040fe20000000004 */
[C---:B------:R-:W-:Y:S01]  /*6780*/  FMUL R6, R24.reuse, R10 ;  /* 0x0000000a18067220 */ /* 0x040fe20000400000 */
[C---:B------:R-:W-:Y:S01]  /*6790*/  FFMA R5, R27.reuse, R0, R5 ;  /* 0x000000001b057223 */ /* 0x040fe20000000005 */
[----:B------:R-:W-:Y:S02]  /*67a0*/  HADD2.F32 R16, -RZ, R31.H1_H1 ;  /* 0x3000001fff107230 */ /* 0x000fe40000004100 */
[C---:B------:R-:W-:Y:S01]  /*67b0*/  FMUL R11, R24.reuse, R11 ;  /* 0x0000000b180b7220 */ /* 0x040fe20000400000 */
[----:B------:R-:W-:Y:S01]  /*67c0*/  FFMA R6, R27, R2, R6 ;  /* 0x000000021b067223 */ /* 0x000fe20000000006 */
[--C-:B------:R-:W-:Y:S01]  /*67d0*/  HADD2.F32 R0, -RZ, R36.reuse.H0_H0 ;  /* 0x20000024ff007230 */ /* 0x100fe20000004100 */
[----:B------:R-:W-:Y:S01]  /*67e0*/  F2FP.F16.F32.PACK_AB R33, R7, R3 ;  /* 0x000000030721723e */ /* 0x000fe200000000ff */
[----:B------:R-:W-:Y:S02]  /*67f0*/  HADD2.F32 R2, -RZ, R36.H1_H1 ;  /* 0x30000024ff027230 */ /* 0x000fe40000004100 */
[C---:B------:R-:W-:Y:S01]  /*6800*/  FMUL R9, R24.reuse, R13 ;  /* 0x0000000d18097220 */ /* 0x040fe20000400000 */
[--C-:B------:R-:W-:Y:S02]  /*6810*/  HADD2.F32 R3, -RZ, R37.reuse.H0_H0 ;  /* 0x20000025ff037230 */ /* 0x100fe40000004100 */
[C---:B------:R-:W-:Y:S01]  /*6820*/  FMUL R10, R24.reuse, R14 ;  /* 0x0000000e180a7220 */ /* 0x040fe20000400000 */
[C---:B------:R-:W-:Y:S01]  /*6830*/  FFMA R11, R27.reuse, R16, R11 ;  /* 0x000000101b0b7223 */ /* 0x040fe2000000000b */
[C---:B------:R-:W-:Y:S01]  /*6840*/  FFMA R8, R27.reuse, R0, R8 ;  /* 0x000000001b087223 */ /* 0x040fe20000000008 */
[C---:B------:R-:W-:Y:S01]  /*6850*/  FFMA R9, R27.reuse, R2, R9 ;  /* 0x000000021b097223 */ /* 0x040fe20000000009 */
[----:B------:R-:W-:Y:S02]  /*6860*/  HADD2.F32 R0, -RZ, R37.H1_H1 ;  /* 0x30000025ff007230 */ /* 0x000fe40000004100 */
[----:B------:R-:W-:Y:S01]  /*6870*/  FFMA R10, R27, R3, R10 ;  /* 0x000000031b0a7223 */ /* 0x000fe2000000000a */
[C---:B------:R-:W-:Y:S01]  /*6880*/  FMUL R15, R24.reuse, R15 ;  /* 0x0000000f180f7220 */ /* 0x040fe20000400000 */
[--C-:B------:R-:W-:Y:S01]  /*6890*/  HADD2.F32 R2, -RZ, R38.reuse.H0_H0 ;  /* 0x20000026ff027230 */ /* 0x100fe20000004100 */
[----:B------:R-:W-:Y:S01]  /*68a0*/  F2FP.F16.F32.PACK_AB R34, R5, R4 ;  /* 0x000000040522723e */ /* 0x000fe200000000ff */
[----:B------:R-:W-:Y:S02]  /*68b0*/  HADD2.F32 R3, -RZ, R38.H1_H1 ;  /* 0x30000026ff037230 */ /* 0x000fe40000004100 */
[C---:B------:R-:W-:Y:S01]  /*68c0*/  FMUL R13, R24.reuse, R17 ;  /* 0x00000011180d7220 */ /* 0x040fe20000400000 */
[--C-:B------:R-:W-:Y:S02]  /*68d0*/  HADD2.F32 R4, -RZ, R39.reuse.H0_H0 ;  /* 0x20000027ff047230 */ /* 0x100fe40000004100 */
[C---:B------:R-:W-:Y:S01]  /*68e0*/  FMUL R14, R24.reuse, R18 ;  /* 0x00000012180e7220 */ /* 0x040fe20000400000 */
[----:B------:R-:W-:Y:S02]  /*68f0*/  HADD2.F32 R5, -RZ, R39.H1_H1 ;  /* 0x30000027ff057230 */ /* 0x000fe40000004100 */
[C---:B------:R-:W-:Y:S01]  /*6900*/  FFMA R15, R27.reuse, R0, R15 ;  /* 0x000000001b0f7223 */ /* 0x040fe2000000000f */
[----:B------:R-:W-:Y:S01]  /*6910*/  FMUL R19, R24, R19 ;  /* 0x0000001318137220 */ /* 0x000fe20000400000 */
[C---:B------:R-:W-:Y:S01]  /*6920*/  FFMA R12, R27.reuse, R2, R12 ;  /* 0x000000021b0c7223 */ /* 0x040fe2000000000c */
[C---:B------:R-:W-:Y:S01]  /*6930*/  FFMA R13, R27.reuse, R3, R13 ;  /* 0x000000031b0d7223 */ /* 0x040fe2000000000d */
[C---:B------:R-:W-:Y:S01]  /*6940*/  FFMA R14, R27.reuse, R4, R14 ;  /* 0x000000041b0e7223 */ /* 0x040fe2000000000e */
[----:B------:R-:W-:Y:S01]  /*6950*/  FFMA R19, R27, R5, R19 ;  /* 0x000000051b137223 */ /* 0x000fe20000000013 */
[----:B------:R-:W-:Y:S02]  /*6960*/  F2FP.F16.F32.PACK_AB R35, R11, R6 ;  /* 0x000000060b23723e */ /* 0x000fe400000000ff */
[----:B------:R-:W-:Y:S02]  /*6970*/  F2FP.F16.F32.PACK_AB R8, R9, R8 ;  /* 0x000000080908723e */ /* 0x000fe400000000ff */
[----:B------:R-:W-:Y:S01]  /*6980*/  F2FP.F16.F32.PACK_AB R9, R15, R10 ;  /* 0x0000000a0f09723e */ /* 0x000fe200000000ff */
[----:B------:R1:W-:Y:S01]  /*6990*/  STSM.16.M88.4 [R61+0x200], R32 ;  /* 0x000200203d007844 */ /* 0x0003e20000000200 */
[----:B------:R-:W-:Y:S02]  /*69a0*/  F2FP.F16.F32.PACK_AB R10, R13, R12 ;  /* 0x0000000c0d0a723e */ /* 0x000fe400000000ff */
[----:B------:R-:W-:Y:S05]  /*69b0*/  F2FP.F16.F32.PACK_AB R11, R19, R14 ;  /* 0x0000000e130b723e */ /* 0x000fea00000000ff */
[----:B------:R1:W-:Y:S01]  /*69c0*/  STSM.16.M88.4 [R60+0x200], R8 ;  /* 0x000200083c007844 */ /* 0x0003e20000000200 */
[----:B------:R-:W-:Y:S01]  /*69d0*/  @!PT LDS RZ, [RZ] ;  /* 0x00000000fffff984 */ /* 0x000fe20000000800 */
[----:B------:R-:W-:Y:S01]  /*69e0*/  @!PT LDS RZ, [RZ] ;  /* 0x00000000fffff984 */ /* 0x000fe20000000800 */
[----:B------:R-:W-:Y:S01]  /*69f0*/  @!PT LDS RZ, [RZ] ;  /* 0x00000000fffff984 */ /* 0x000fe20000000800 */
[----:B------:R-:W-:Y:S01]  /*6a00*/  @!PT LDS RZ, [RZ] ;  /* 0x00000000fffff984 */ /* 0x000fe20000000800 */
[----:B------:R3:W-:Y:S07]  /*6a10*/  MEMBAR.ALL.CTA ;  /* 0x0000000000007992 */ /* 0x0007ee0000008000 */
[----:B---3--:R-:W3:Y:S02]  /*6a20*/  FENCE.VIEW.ASYNC.S ;  /* 0x00000000000073c6 */ /* 0x008ee40000000000 */
[----:B---3--:R-:W-:Y:S06]  /*6a30*/  BAR.SYNC.DEFER_BLOCKING 0x1, 0x80 ;  /* 0x0042000000007b1d */ /* 0x008fec0000010000 */
[----:B------:R-:W-:Y:S05]  /*6a40*/  @P0 BRA `(.L_x_106) ;  /* 0x0000000000280947 */ /* 0x000fea0003800000 */
[----:B------:R-:W3:Y:S01]  /*6a50*/  LDCU.64 UR6, c[0x0][0x348] ;  /* 0x00006900ff0677ac */ /* 0x000ee20008000a00 */
[----:B------:R-:W-:Y:S01]  /*6a60*/  UIADD3 UR4, UPT, UPT, UR44, 0x200, URZ ;  /* 0x000002002c047890 */ /* 0x000fe2000fffe0ff */
[----:B------:R-:W-:Y:S05]  /*6a70*/  UMOV UR51, UR36 ;  /* 0x0000002400337c82 */ /* 0x000fea0008000000 */
[----:B------:R-:W-:Y:S04]  /*6a80*/  MOV R49, UR4 ;  /* 0x0000000400317c02 */ /* 0x000fe80008000f00 */
[----:B------:R-:W-:Y:S01]  /*6a90*/  R2UR UR48, R49 ;  /* 0x00000000313072ca */ /* 0x000fe200000e0000 */
[----:B---3--:R-:W-:Y:S04]  /*6aa0*/  UIADD3 UR4, UP0, UPT, UR6, 0x680, URZ ;  /* 0x0000068006047890 */ /* 0x008fe8000ff1e0ff */
[----:B------:R-:W-:Y:S09]  /*6ab0*/  UIADD3.X UR5, UPT, UPT, URZ, UR7, URZ, UP0, !UPT ;  /* 0x00000007ff057290 */ /* 0x000ff200087fe4ff */
[----:B------:R3:W-:Y:S01]  /*6ac0*/  UTMASTG.3D [UR48], [UR4] ;  /* 0x00000030040073b5 */ /* 0x0007e20008010000 */
[----:B------:R0:W-:Y:S01]  /*6ad0*/  UTMACMDFLUSH ;  /* 0x00000000000079b7 */ /* 0x0001e20000000000 */
[----:B---3--:R-:W-:Y:S04]  /*6ae0*/  DEPBAR.LE SB0, 0x1 ;  /* 0x000080400000791a */ /* 0x008fe80000000000 */
.L_x_106:
[----:B------:R-:W-:Y:S05]  /*6af0*/  BSYNC.RECONVERGENT B0 ;  /* 0x0000000000007941 */ /* 0x000fea0003800200 */
.L_x_105:
[----:B------:R-:W-:Y:S01]  /*6b00*/  BAR.SYNC.DEFER_BLOCKING 0x1, 0x80 ;  /* 0x0042000000007b1d */ /* 0x000fe20000010000 */
[----:B------:R-:W-:Y:S01]  /*6b10*/  ISETP.NE.AND P1, PT, R59, RZ, PT ;  /* 0x000000ff3b00720c */ /* 0x000fe20003f25270 */
[----:B------:R-:W-:Y:S01]  /*6b20*/  UISETP.NE.AND UP0, UPT, UR52, URZ, UPT ;  /* 0x000000ff3400728c */ /* 0x000fe2000bf05270 */
[----:B------:R-:W-:Y:S11]  /*6b30*/  LEA R2, R62, UR44, 0x3 ;  /* 0x0000002c3e027c11 */ /* 0x000ff6000f8e18ff */
[----:B------:R-:W-:Y:S01]  /*6b40*/  @P1 SHF.L.U32 R3, R54, 0x1f, RZ ;  /* 0x0000001f36031819 */ /* 0x000fe200000006ff */
[----:B------:R-:W-:Y:S06]  /*6b50*/  BRA.U !UP0, `(.L_x_107) ;  /* 0x0000000108247547 */ /* 0x000fec000b800000 */
[----:B------:R-:W-:Y:S01]  /*6b60*/  IMAD.U32 R4, RZ, RZ, UR46 ;  /* 0x0000002eff047e24 */ /* 0x000fe2000f8e00ff */
[----:B------:R-:W-:Y:S01]  /*6b70*/  MOV R0, UR47 ;  /* 0x0000002f00007c02 */ /* 0x000fe20008000f00 */
[----:B------:R-:W-:Y:S03]  /*6b80*/  UIADD3 UR4, UPT, UPT, UR46, 0x1, URZ ;  /* 0x000000012e047890 */ /* 0x000fe6000fffe0ff */
[----:B------:R-:W-:Y:S01]  /*6b90*/  @P1 LEA R4, R4, UR44, 0x3 ;  /* 0x0000002c04041c11 */ /* 0x000fe2000f8e18ff */
[----:B------:R-:W-:Y:S04]  /*6ba0*/  UISETP.NE.AND UP0, UPT, UR4, 0x4, UPT ;  /* 0x000000040400788c */ /* 0x000fe8000bf05270 */
[----:B------:R-:W-:Y:S01]  /*6bb0*/  @P1 VIADD R4, R4, 0x60 ;  /* 0x0000006004041836 */ /* 0x000fe20000000000 */
[----:B------:R-:W-:Y:S04]  /*6bc0*/  USEL UR46, UR4, URZ, UP0 ;  /* 0x000000ff042e7287 */ /* 0x000fe80008000000 */
[----:B------:R-:W-:Y:S04]  /*6bd0*/  @P1 PRMT R0, R0, 0x654, R4 ;  /* 0x0000065400001816 */ /* 0x000fe80000000004 */
[----:B------:R3:W-:Y:S04]  /*6be0*/  @P1 SYNCS.ARRIVE.TRANS64.RED.A1T0 RZ, [R0+URZ], RZ ;  /* 0x000000ff00ff19a7 */ /* 0x0007e800081004ff */
.L_x_107:
[----:B------:R-:W4:Y:S01]  /*6bf0*/  @P1 SYNCS.PHASECHK.TRANS64.TRYWAIT P0, [R2+URZ+0x40], R3 ;  /* 0x00004003020015a7 */ /* 0x000f2200080011ff */
[----:B------:R-:W-:Y:S01]  /*6c00*/  BSSY B1, `(.L_x_108) ;  /* 0x0000013000017945 */ /* 0x000fe20003800000 */
[----:B----4-:R-:W-:Y:S03]  /*6c10*/  @P1 SEL R64, RZ, 0x1, !P0 ;  /* 0x00000001ff401807 */ /* 0x010fe60004000000 */
[----:B------:R-:W-:Y:S05]  /*6c20*/  @!P1 BRA `(.L_x_109) ;  /* 0x0000000000409947 */ /* 0x000fea0003800000 */
[----:B------:R-:W-:Y:S01]  /*6c30*/  ISETP.NE.AND P1, PT, R65, RZ, PT ;  /* 0x000000ff4100720c */ /* 0x000fe20003f25270 */
[----:B------:R-:W-:Y:S01]  /*6c40*/  BSSY B0, `(.L_x_110) ;  /* 0x0000009000007945 */ /* 0x000fe20003800000 */
[----:B------:R-:W-:Y:S11]  /*6c50*/  ISETP.NE.AND P0, PT, R64, RZ, PT ;  /* 0x000000ff4000720c */ /* 0x000ff60003f05270 */
[----:B------:R-:W-:Y:S05]  /*6c60*/  @P1 IMAD R4, R62, 0x1000, R63 ;  /* 0x000010003e041824 */ /* 0x000fea00078e023f */
[----:B------:R-:W-:Y:S05]  /*6c70*/  @P1 IADD3 R3, PT, PT, R4, UR44, RZ ;  /* 0x0000002c04031c10 */ /* 0x000fea000fffe0ff */
[----:B------:R-:W-:Y:S01]  /*6c80*/  @P1 IMAD.IADD R3, R55, 0x1, R3 ;  /* 0x0000000137031824 */ /* 0x000fe200078e0203 */
[----:B------:R-:W-:Y:S06]  /*6c90*/  @P0 BRA `(.L_x_111) ;  /* 0x00000000000c0947 */ /* 0x000fec0003800000 */
[----:B---3--:R-:W-:Y:S04]  /*6ca0*/  SHF.L.U32 R0, R54, 0x1f, RZ ;  /* 0x0000001f36007819 */ /* 0x008fe800000006ff */
[----:B------:R-:W3:Y:S02]  /*6cb0*/  SYNCS.PHASECHK.TRANS64.TRYWAIT P0, [R2+URZ+0x40], R0 ;  /* 0x00004000020075a7 */ /* 0x000ee400080011ff */
[----:B---3--:R-:W-:Y:S05]  /*6cc0*/  @!P0 BRA `(.L_x_112) ;  /* 0x0000002400a48947 */ /* 0x008fea0003800000 */
.L_x_111:
[----:B------:R-:W-:Y:S05]  /*6cd0*/  BSYNC B0 ;  /* 0x0000000000007941 */ /* 0x000fea0003800000 */
.L_x_110:
[----:B------:R-:W-:Y:S02]  /*6ce0*/  ISETP.NE.AND P0, PT, R65, RZ, PT ;  /* 0x000000ff4100720c */ /* 0x000fe40003f05270 */
[----:B------:R-:W-:Y:S11]  /*6cf0*/  IADD3 R62, PT, PT, R62, 0x1, RZ ;  /* 0x000000013e3e7810 */ /* 0x000ff60007ffe0ff */
[----:B------:R-:W-:Y:S05]  /*6d00*/  @P0 WARPSYNC.ALL ;  /* 0x0000000000000948 */ /* 0x000fea0003800000 */
[----:B------:R4:W1:Y:S04]  /*6d10*/  @P0 LDSM.16.M88.4 R28, [R4+UR44+0x200] ;  /* 0x0002002c041c083b */ /* 0x0008680008000200 */
[----:B------:R4:W1:Y:S02]  /*6d20*/  @P0 LDSM.16.M88.4 R36, [R3+0x200] ;  /* 0x000200000324083b */ /* 0x0008640000000200 */
.L_x_109:
[----:B------:R-:W-:Y:S05]  /*6d30*/  BSYNC B1 ;  /* 0x0000000000017941 */ /* 0x000fea0003800000 */
.L_x_108:
[----:B---3--:R-:W-:Y:S05]  /*6d40*/  VIADD R0, R25, 0x20 ;  /* 0x0000002019007836 */ /* 0x008fea0000000000 */
[----:B------:R-:W-:Y:S04]  /*6d50*/  SHF.R.U32.HI R0, RZ, 0x15, R0 ;  /* 0x00000015ff007819 */ /* 0x000fe80000011600 */
[----:B------:R-:W-:Y:S11]  /*6d60*/  LOP3.LUT P0, RZ, R0, 0x3, R46, 0x48, !PT ;  /* 0x0000000300ff7812 */ /* 0x000ff6000780482e */
[----:B------:R-:W-:Y:S02]  /*6d70*/  @!UPT UIADD3 URZ, UPT, UPT, URZ, URZ, URZ ;  /* 0x000000fffffff290 */ /* 0x000fe4000fffe0ff */
[----:B------:R-:W-:Y:S05]  /*6d80*/  @!P0 BRA `(.L_x_113) ;  /* 0x0000000000408947 */ /* 0x000fea0003800000 */
[----:B------:R-:W3:Y:S01]  /*6d90*/  LDCU.64 UR8, c[0x4][0x70] ;  /* 0x01000e00ff0877ac */ /* 0x000ee20008000a00 */
[----:B----4-:R-:W-:Y:S01]  /*6da0*/  MOV R3, 0x0 ;  /* 0x0000000000037802 */ /* 0x010fe20000000f00 */
[----:B------:R-:W-:Y:S02]  /*6db0*/  HFMA2 R12, -RZ, RZ, 0, 5.9604644775390625e-08 ;  /* 0x00000001ff0c7431 */ /* 0x000fe400000001ff */
[----:B-1----:R-:W-:Y:S02]  /*6dc0*/  IMAD.MOV.U32 R8, RZ, RZ, 0x192 ;  /* 0x00000192ff087424 */ /* 0x002fe400078e00ff */
[----:B------:R-:W-:Y:S01]  /*6dd0*/  IMAD.MOV.U32 R13, RZ, RZ, RZ ;  /* 0x000000ffff0d7224 */ /* 0x000fe200078e00ff */
[----:B------:R-:W1:Y:S01]  /*6de0*/  LDCU.64 UR6, c[0x4][0x78] ;  /* 0x01000f00ff0677ac */ /* 0x000e620008000a00 */
[----:B------:R-:W4:Y:S01]  /*6df0*/  LDC.64 R2, c[0x4][R3] ;  /* 0x0100000003027b82 */ /* 0x000f220000000a00 */
[----:B------:R-:W5:Y:S01]  /*6e00*/  LDCU.64 UR4, c[0x4][0x10] ;  /* 0x01000200ff0477ac */ /* 0x000f620008000a00 */
[----:B---3--:R-:W-:Y:S01]  /*6e10*/  MOV R5, UR9 ;  /* 0x0000000900057c02 */ /* 0x008fe20008000f00 */
[----:B------:R-:W-:Y:S01]  /*6e20*/  IMAD.U32 R4, RZ, RZ, UR8 ;  /* 0x00000008ff047e24 */ /* 0x000fe2000f8e00ff */
[----:B-1----:R-:W-:Y:S01]  /*6e30*/  MOV R7, UR7 ;  /* 0x0000000700077c02 */ /* 0x002fe20008000f00 */
[----:B------:R-:W-:Y:S01]  /*6e40*/  IMAD.U32 R6, RZ, RZ, UR6 ;  /* 0x00000006ff067e24 */ /* 0x000fe2000f8e00ff */
[----:B-----5:R-:W-:Y:S01]  /*6e50*/  MOV R11, UR5 ;  /* 0x00000005000b7c02 */ /* 0x020fe20008000f00 */
[----:B------:R-:W-:Y:S02]  /*6e60*/  IMAD.U32 R10, RZ, RZ, UR4 ;  /* 0x00000004ff0a7e24 */ /* 0x000fe4000f8e00ff */
[----:B------:R-:W-:Y:S07]  /*6e70*/  LEPC R20, `(.L_x_113) ;  /* 0x000000001014794e */ /* 0x000fee0000000000 */
[----:B--2-4-:R-:W-:Y:S05]  /*6e80*/  CALL.ABS.NOINC R2 ;  /* 0x0000000002007343 */ /* 0x014fea0003c00000 */
.L_x_113:
[----:B------:R-:W-:Y:S01]  /*6e90*/  ISETP.NE.AND P6, PT, R59, RZ, PT ;  /* 0x000000ff3b00720c */ /* 0x000fe20003fc5270 */
[----:B------:R-:W-:Y:S05]  /*6ea0*/  WARPSYNC.ALL ;  /* 0x0000000000007948 */ /* 0x000fea0003800000 */
[----:B------:R-:W-:Y:S01]  /*6eb0*/  R2UR UR4, R25 ;  /* 0x00000000190472ca */ /* 0x000fe200000e0000 */
[----:B-1--4-:R-:W-:Y:S01]  /*6ec0*/  HADD2.F32 R3, -RZ, R28.H0_H0 ;  /* 0x2000001cff037230 */ /* 0x012fe20000004100 */
[----:B------:R-:W-:Y:S01]  /*6ed0*/  ISETP.NE.AND P0, PT, R56, RZ, PT ;  /* 0x000000ff3800720c */ /* 0x000fe20003f05270 */
[----:B------:R-:W-:Y:S01]  /*6ee0*/  HADD2.F32 R20, -RZ, R30.H0_H0 ;  /* 0x2000001eff147230 */ /* 0x000fe20000004100 */
[----:B------:R-:W-:Y:S09]  /*6ef0*/  BSSY.RECONVERGENT B0, `(.L_x_114) ;  /* 0x0000053000007945 */ /* 0x000ff20003800200 */
[----:B------:R-:W1:Y:S02]  /*6f00*/  LDTM.16dp256bit.x4 R4, tmem[UR4+0x20] ;  /* 0x00002004000479ee */ /* 0x000e640008120000 */
[C---:B-1----:R-:W-:Y:S01]  /*6f10*/  FMUL R0, R24.reuse, R4 ;  /* 0x0000000418007220 */ /* 0x042fe20000400000 */
[----:B------:R-:W-:Y:S02]  /*6f20*/  HADD2.F32 R4, -RZ, R28.H1_H1 ;  /* 0x3000001cff047230 */ /* 0x000fe40000004100 */
[C---:B------:R-:W-:Y:S01]  /*6f30*/  FMUL R2, R24.reuse, R5 ;  /* 0x0000000518027220 */ /* 0x040fe20000400000 */
[--C-:B------:R-:W-:Y:S02]  /*6f40*/  HADD2.F32 R5, -RZ, R29.reuse.H0_H0 ;  /* 0x2000001dff057230 */ /* 0x100fe40000004100 */
[C---:B------:R-:W-:Y:S01]  /*6f50*/  FFMA R0, R27.reuse, R3, R0 ;  /* 0x000000031b007223 */ /* 0x040fe20000000000 */
[C---:B------:R-:W-:Y:S01]  /*6f60*/  FMUL R3, R24.reuse, R6 ;  /* 0x0000000618037220 */ /* 0x040fe20000400000 */
[----:B------:R-:W-:Y:S02]  /*6f70*/  HADD2.F32 R6, -RZ, R29.H1_H1 ;  /* 0x3000001dff067230 */ /* 0x000fe40000004100 */
[C---:B------:R-:W-:Y:S01]  /*6f80*/  FFMA R2, R27.reuse, R4, R2 ;  /* 0x000000041b027223 */ /* 0x040fe20000000002 */
[C---:B------:R-:W-:Y:S01]  /*6f90*/  FMUL R7, R24.reuse, R7 ;  /* 0x0000000718077220 */ /* 0x040fe20000400000 */
[C---:B------:R-:W-:Y:S01]  /*6fa0*/  FFMA R3, R27.reuse, R5, R3 ;  /* 0x000000051b037223 */ /* 0x040fe20000000003 */
[C---:B------:R-:W-:Y:S01]  /*6fb0*/  FMUL R4, R24.reuse, R8 ;  /* 0x0000000818047220 */ /* 0x040fe20000400000 */
[----:B------:R-:W-:Y:S01]  /*6fc0*/  FMUL R5, R24, R9 ;  /* 0x0000000918057220 */ /* 0x000fe20000400000 */
[----:B------:R-:W-:Y:S01]  /*6fd0*/  F2FP.F16.F32.PACK_AB R32, R2, R0 ;  /* 0x000000000220723e */ /* 0x000fe200000000ff */
[C---:B------:R-:W-:Y:S01]  /*6fe0*/  FFMA R7, R27.reuse, R6, R7 ;  /* 0x000000061b077223 */ /* 0x040fe20000000007 */
[----:B------:R-:W-:Y:S02]  /*6ff0*/  HADD2.F32 R0, -RZ, R30.H1_H1 ;  /* 0x3000001eff007230 */ /* 0x000fe40000004100 */
[----:B------:R-:W-:Y:S01]  /*7000*/  FFMA R4, R27, R20, R4 ;  /* 0x000000141b047223 */ /* 0x000fe20000000004 */
[--C-:B------:R-:W-:Y:S02]  /*7010*/  HADD2.F32 R2, -RZ, R31.reuse.H0_H0 ;  /* 0x2000001fff027230 */ /* 0x100fe40000004100 */
[C---:B------:R-:W-:Y:S01]  /*7020*/  FMUL R6, R24.reuse, R10 ;  /* 0x0000000a18067220 */ /* 0x040fe20000400000 */
[----:B------:R-:W-:Y:S01]  /*7030*/  F2FP.F16.F32.PACK_AB R33, R7, R3 ;  /* 0x000000030721723e */ /* 0x000fe200000000ff */
[----:B------:R-:W-:Y:S02]  /*7040*/  HADD2.F32 R3, -RZ, R31.H1_H1 ;  /* 0x3000001fff037230 */ /* 0x000fe40000004100 */
[----:B------:R-:W-:Y:S01]  /*7050*/  FFMA R5, R27, R0, R5 ;  /* 0x000000001b057223 */ /* 0x000fe20000000005 */
[C---:B------:R-:W-:Y:S01]  /*7060*/  FMUL R11, R24.reuse, R11 ;  /* 0x0000000b180b7220 */ /* 0x040fe20000400000 */
[--C-:B------:R-:W-:Y:S02]  /*7070*/  HADD2.F32 R7, -RZ, R36.reuse.H0_H0 ;  /* 0x20000024ff077230 */ /* 0x100fe40000004100 */
[C---:B------:R-:W-:Y:S01]  /*7080*/  FMUL R8, R24.reuse, R12 ;  /* 0x0000000c18087220 */ /* 0x040fe20000400000 */
[----:B------:R-:W-:Y:S01]  /*7090*/  HADD2.F32 R0, -RZ, R36.H1_H1 ;  /* 0x30000024ff007230 */ /* 0x000fe20000004100 */
[----:B------:R-:W-:Y:S01]  /*70a0*/  F2FP.F16.F32.PACK_AB R34, R5, R4 ;  /* 0x000000040522723e */ /* 0x000fe200000000ff */
[C---:B------:R-:W-:Y:S01]  /*70b0*/  FMUL R9, R24.reuse, R13 ;  /* 0x0000000d18097220 */ /* 0x040fe20000400000 */
[C---:B------:R-:W-:Y:S01]  /*70c0*/  FFMA R6, R27.reuse, R2, R6 ;  /* 0x000000021b067223 */ /* 0x040fe20000000006 */
[C---:B------:R-:W-:Y:S01]  /*70d0*/  FFMA R11, R27.reuse, R3, R11 ;  /* 0x000000031b0b7223 */ /* 0x040fe2000000000b */
[C---:B------:R-:W-:Y:S01]  /*70e0*/  FFMA R8, R27.reuse, R7, R8 ;  /* 0x000000071b087223 */ /* 0x040fe20000000008 */
[----:B------:R-:W-:Y:S01]  /*70f0*/  FFMA R9, R27, R0, R9 ;  /* 0x000000001b097223 */ /* 0x000fe20000000009 */
[--C-:B------:R-:W-:Y:S02]  /*7100*/  HADD2.F32 R2, -RZ, R37.reuse.H0_H0 ;  /* 0x20000025ff027230 */ /* 0x100fe40000004100 */
[C---:B------:R-:W-:Y:S01]  /*7110*/  FMUL R10, R24.reuse, R14 ;  /* 0x0000000e180a7220 */ /* 0x040fe20000400000 */
[----:B------:R-:W-:Y:S01]  /*7120*/  F2FP.F16.F32.PACK_AB R35, R11, R6 ;  /* 0x000000060b23723e */ /* 0x000fe200000000ff */
[----:B------:R-:W-:Y:S01]  /*7130*/  HADD2.F32 R0, -RZ, R37.H1_H1 ;  /* 0x30000025ff007230 */ /* 0x000fe20000004100 */
[----:B------:R-:W-:Y:S01]  /*7140*/  F2FP.F16.F32.PACK_AB R8, R9, R8 ;  /* 0x000000080908723e */ /* 0x000fe200000000ff */
[C---:B------:R-:W-:Y:S01]  /*7150*/  FMUL R15, R24.reuse, R15 ;  /* 0x0000000f180f7220 */ /* 0x040fe20000400000 */
[C---:B------:R-:W-:Y:S01]  /*7160*/  FFMA R10, R27.reuse, R2, R10 ;  /* 0x000000021b0a7223 */ /* 0x040fe2000000000a */
[----:B------:R1:W-:Y:S01]  /*7170*/  STSM.16.M88.4 [R61+0x1200], R32 ;  /* 0x001200203d007844 */ /* 0x0003e20000000200 */
[--C-:B------:R-:W-:Y:S02]  /*7180*/  HADD2.F32 R2, -RZ, R38.reuse.H0_H0 ;  /* 0x20000026ff027230 */ /* 0x100fe40000004100 */
[----:B------:R-:W-:Y:S01]  /*7190*/  FFMA R15, R27, R0, R15 ;  /* 0x000000001b0f7223 */ /* 0x000fe2000000000f */
[C---:B------:R-:W-:Y:S01]  /*71a0*/  FMUL R12, R24.reuse, R16 ;  /* 0x00000010180c7220 */ /* 0x040fe20000400000 */
[----:B------:R-:W-:Y:S02]  /*71b0*/  HADD2.F32 R0, -RZ, R38.H1_H1 ;  /* 0x30000026ff007230 */ /* 0x000fe40000004100 */
[C---:B------:R-:W-:Y:S01]  /*71c0*/  FMUL R13, R24.reuse, R17 ;  /* 0x00000011180d7220 */ /* 0x040fe20000400000 */
[--C-:B------:R-:W-:Y:S01]  /*71d0*/  HADD2.F32 R3, -RZ, R39.reuse.H0_H0 ;  /* 0x20000027ff037230 */ /* 0x100fe20000004100 */
[----:B------:R-:W-:Y:S01]  /*71e0*/  F2FP.F16.F32.PACK_AB R9, R15, R10 ;  /* 0x0000000a0f09723e */ /* 0x000fe200000000ff */
[C---:B------:R-:W-:Y:S01]  /*71f0*/  FMUL R14, R24.reuse, R18 ;  /* 0x00000012180e7220 */ /* 0x040fe20000400000 */
[----:B------:R-:W-:Y:S02]  /*7200*/  HADD2.F32 R4, -RZ, R39.H1_H1 ;  /* 0x30000027ff047230 */ /* 0x000fe40000004100 */
[----:B------:R-:W-:Y:S01]  /*7210*/  FMUL R19, R24, R19 ;  /* 0x0000001318137220 */ /* 0x000fe20000400000 */
[C---:B------:R-:W-:Y:S01]  /*7220*/  FFMA R12, R27.reuse, R2, R12 ;  /* 0x000000021b0c7223 */ /* 0x040fe2000000000c */
[----:B------:R-:W-:Y:S01]  /*7230*/  MOV R2, UR46 ;  /* 0x0000002e00027c02 */ /* 0x000fe20008000f00 */
[C---:B------:R-:W-:Y:S01]  /*7240*/  FFMA R13, R27.reuse, R0, R13 ;  /* 0x000000001b0d7223 */ /* 0x040fe2000000000d */
[C---:B------:R-:W-:Y:S01]  /*7250*/  FFMA R14, R27.reuse, R3, R14 ;  /* 0x000000031b0e7223 */ /* 0x040fe2000000000e */
[----:B------:R-:W-:Y:S01]  /*7260*/  FFMA R19, R27, R4, R19 ;  /* 0x000000041b137223 */ /* 0x000fe20000000013 */
[----:B------:R-:W-:Y:S02]  /*7270*/  @P6 LEA R2, R2, UR44, 0x3 ;  /* 0x0000002c02026c11 */ /* 0x000fe4000f8e18ff */
[----:B------:R-:W-:Y:S02]  /*7280*/  F2FP.F16.F32.PACK_AB R10, R13, R12 ;  /* 0x0000000c0d0a723e */ /* 0x000fe400000000ff */
[----:B------:R-:W-:Y:S02]  /*7290*/  F2FP.F16.F32.PACK_AB R11, R19, R14 ;  /* 0x0000000e130b723e */ /* 0x000fe400000000ff */
[----:B------:R-:W-:Y:S02]  /*72a0*/  MOV R0, UR47 ;  /* 0x0000002f00007c02 */ /* 0x000fe40008000f00 */
[----:B------:R-:W-:Y:S01]  /*72b0*/  @P6 IADD3 R2, PT, PT, R2, 0x60, RZ ;  /* 0x0000006002026810 */ /* 0x000fe20007ffe0ff */
[----:B------:R1:W-:Y:S01]  /*72c0*/  STSM.16.M88.4 [R60+0x1200], R8 ;  /* 0x001200083c007844 */ /* 0x0003e20000000200 */
[----:B------:R-:W-:Y:S02]  /*72d0*/  @P6 SHF.L.U32 R3, R54, 0x1f, RZ ;  /* 0x0000001f36036819 */ /* 0x000fe400000006ff */
[----:B------:R-:W-:Y:S01]  /*72e0*/  @P6 PRMT R0, R0, 0x654, R2 ;  /* 0x0000065400006816 */ /* 0x000fe20000000002 */
[----:B------:R-:W-:Y:S01]  /*72f0*/  @!PT LDS RZ, [RZ] ;  /* 0x00000000fffff984 */ /* 0x000fe20000000800 */
[----:B------:R-:W-:Y:S01]  /*7300*/  @!PT LDS RZ, [RZ] ;  /* 0x00000000fffff984 */ /* 0x000fe20000000800 */
[----:B------:R-:W-:Y:S01]  /*7310*/  @!PT LDS RZ, [RZ] ;  /* 0x00000000fffff984 */ /* 0x000fe20000000800 */
[----:B------:R-:W-:Y:S01]  /*7320*/  @!PT LDS RZ, [RZ] ;  /* 0x00000000fffff984 */ /* 0x000fe20000000800 */
[----:B------:R3:W-:Y:S06]  /*7330*/  MEMBAR.ALL.CTA ;  /* 0x0000000000007992 */ /* 0x0007ec0000008000 */
[----:B---3--:R-:W3:Y:S01]  /*7340*/  FENCE.VIEW.ASYNC.S ;  /* 0x00000000000073c6 */ /* 0x008ee20000000000 */
[----:B------:R-:W-:Y:S01]  /*7350*/  LEA R2, R62, UR44, 0x3 ;  /* 0x0000002c3e027c11 */ /* 0x000fe2000f8e18ff */
[----:B---3--:R-:W-:Y:S06]  /*7360*/  BAR.SYNC.DEFER_BLOCKING 0x1, 0x80 ;  /* 0x0042000000007b1d */ /* 0x008fec0000010000 */
[----:B------:R-:W-:Y:S05]  /*7370*/  @P0 BRA `(.L_x_115) ;  /* 0x0000000000280947 */ /* 0x000fea0003800000 */
[----:B------:R-:W3:Y:S01]  /*7380*/  LDCU.64 UR6, c[0x0][0x348] ;  /* 0x00006900ff0677ac */ /* 0x000ee20008000a00 */
[----:B------:R-:W-:Y:S02]  /*7390*/  UIADD3 UR9, UPT, UPT, UR49, 0x20, URZ ;  /* 0x0000002031097890 */ /* 0x000fe4000fffe0ff */
[----:B------:R-:W-:Y:S01]  /*73a0*/  UIADD3 UR8, UPT, UPT, UR44, 0x1200, URZ ;  /* 0x000012002c087890 */ /* 0x000fe2000fffe0ff */
[----:B------:R-:W-:Y:S01]  /*73b0*/  UMOV UR10, UR50 ;  /* 0x00000032000a7c82 */ /* 0x000fe20008000000 */
[----:B------:R-:W-:Y:S01]  /*73c0*/  UMOV UR11, UR36 ;  /* 0x00000024000b7c82 */ /* 0x000fe20008000000 */
[----:B---3--:R-:W-:Y:S04]  /*73d0*/  UIADD3 UR4, UP0, UPT, UR6, 0x680, URZ ;  /* 0x0000068006047890 */ /* 0x008fe8000ff1e0ff */
[----:B------:R-:W-:Y:S09]  /*73e0*/  UIADD3.X UR5, UPT, UPT, URZ, UR7, URZ, UP0, !UPT ;  /* 0x00000007ff057290 */ /* 0x000ff200087fe4ff */
[----:B------:R3:W-:Y:S01]  /*73f0*/  UTMASTG.3D [UR8], [UR4] ;  /* 0x00000008040073b5 */ /* 0x0007e20008010000 */
[----:B------:R0:W-:Y:S01]  /*7400*/  UTMACMDFLUSH ;  /* 0x00000000000079b7 */ /* 0x0001e20000000000 */
[----:B---3--:R-:W-:Y:S04]  /*7410*/  DEPBAR.LE SB0, 0x1 ;  /* 0x000080400000791a */ /* 0x008fe80000000000 */
.L_x_115:
[----:B------:R-:W-:Y:S05]  /*7420*/  BSYNC.RECONVERGENT B0 ;  /* 0x0000000000007941 */ /* 0x000fea0003800200 */
.L_x_114:
[----:B------:R-:W-:Y:S01]  /*7430*/  BAR.SYNC.DEFER_BLOCKING 0x1, 0x80 ;  /* 0x0042000000007b1d */ /* 0x000fe20000010000 */
[----:B------:R-:W-:Y:S04]  /*7440*/  UIADD3 UR4, UPT, UPT, UR46, 0x1, URZ ;  /* 0x000000012e047890 */ /* 0x000fe8000fffe0ff */
[----:B------:R-:W-:Y:S04]  /*7450*/  UISETP.NE.AND UP0, UPT, UR4, 0x4, UPT ;  /* 0x000000040400788c */ /* 0x000fe8000bf05270 */
[----:B------:R-:W-:Y:S01]  /*7460*/  USEL UR45, UR4, URZ, UP0 ;  /* 0x000000ff042d7287 */ /* 0x000fe20008000000 */
[----:B------:R3:W-:Y:S01]  /*7470*/  @P6 SYNCS.ARRIVE.TRANS64.RED.A1T0 RZ, [R0+URZ], RZ ;  /* 0x000000ff00ff69a7 */ /* 0x0007e200081004ff */
[----:B------:R-:W-:Y:S01]  /*7480*/  BSSY B1, `(.L_x_116) ;  /* 0x0000014000017945 */ /* 0x000fe20003800000 */
[----:B------:R-:W4:Y:S02]  /*7490*/  @P6 SYNCS.PHASECHK.TRANS64.TRYWAIT P0, [R2+URZ+0x40], R3 ;  /* 0x00004003020065a7 */ /* 0x000f2400080011ff */
[----:B----4-:R-:W-:Y:S01]  /*74a0*/  @P6 SEL R64, RZ, 0x1, !P0 ;  /* 0x00000001ff406807 */ /* 0x010fe20004000000 */
[----:B---3--:R-:W-:Y:S06]  /*74b0*/  @!P6 BRA `(.L_x_117) ;  /* 0x000000000040e947 */ /* 0x008fec0003800000 */
[----:B------:R-:W-:Y:S01]  /*74c0*/  ISETP.NE.AND P1, PT, R65, RZ, PT ;  /* 0x000000ff4100720c */ /* 0x000fe20003f25270 */
[----:B------:R-:W-:Y:S01]  /*74d0*/  BSSY B0, `(.L_x_118) ;  /* 0x0000009000007945 */ /* 0x000fe20003800000 */
[----:B------:R-:W-:Y:S11]  /*74e0*/  ISETP.NE.AND P0, PT, R64, RZ, PT ;  /* 0x000000ff4000720c */ /* 0x000ff60003f05270 */
[----:B------:R-:W-:Y:S05]  /*74f0*/  @P1 IMAD R3, R62, 0x1000, R63 ;  /* 0x000010003e031824 */ /* 0x000fea00078e023f */
[----:B------:R-:W-:Y:S05]  /*7500*/  @P1 IADD3 R0, PT, PT, R3, UR44, RZ ;  /* 0x0000002c03001c10 */ /* 0x000fea000fffe0ff */
[----:B------:R-:W-:Y:S01]  /*7510*/  @P1 IMAD.IADD R0, R55, 0x1, R0 ;  /* 0x0000000137001824 */ /* 0x000fe200078e0200 */
[----:B------:R-:W-:Y:S06]  /*7520*/  @P0 BRA `(.L_x_119) ;  /* 0x00000000000c0947 */ /* 0x000fec0003800000 */
[----:B------:R-:W-:Y:S04]  /*7530*/  SHF.L.U32 R4, R54, 0x1f, RZ ;  /* 0x0000001f36047819 */ /* 0x000fe800000006ff */
[----:B------:R-:W3:Y:S02]  /*7540*/  SYNCS.PHASECHK.TRANS64.TRYWAIT P0, [R2+URZ+0x40], R4 ;  /* 0x00004004020075a7 */ /* 0x000ee400080011ff */
[----:B---3--:R-:W-:Y:S05]  /*7550*/  @!P0 BRA `(.L_x_120) ;  /* 0x0000001c00948947 */ /* 0x008fea0003800000 */
.L_x_119:
[----:B------:R-:W-:Y:S05]  /*7560*/  BSYNC B0 ;  /* 0x0000000000007941 */ /* 0x000fea0003800000 */
.L_x_118:
[----:B------:R-:W-:Y:S02]  /*7570*/  ISETP.NE.AND P0, PT, R65, RZ, PT ;  /* 0x000000ff4100720c */ /* 0x000fe40003f05270 */
[----:B------:R-:W-:Y:S11]  /*7580*/  IADD3 R62, PT, PT, R62, 0x1, RZ ;  /* 0x000000013e3e7810 */ /* 0x000ff60007ffe0ff */
[----:B------:R-:W-:Y:S05]  /*7590*/  @P0 WARPSYNC.ALL ;  /* 0x0000000000000948 */ /* 0x000fea0003800000 */
[----:B------:R4:W1:Y:S04]  /*75a0*/  @P0 LDSM.16.M88.4 R28, [R3+UR44+0x200] ;  /* 0x0002002c031c083b */ /* 0x0008680008000200 */
[----:B------:R4:W1:Y:S02]  /*75b0*/  @P0 LDSM.16.M88.4 R36, [R0+0x200] ;  /* 0x000200000024083b */ /* 0x0008640000000200 */
.L_x_117:
[----:B------:R-:W-:Y:S05]  /*75c0*/  BSYNC B1 ;  /* 0x0000000000017941 */ /* 0x000fea0003800000 */
.L_x_116:
[----:B----4-:R-:W-:Y:S05]  /*75d0*/  VIADD R0, R25, 0x40 ;  /* 0x0000004019007836 */ /* 0x010fea0000000000 */
[----:B------:R-:W-:Y:S04]  /*75e0*/  SHF.R.U32.HI R0, RZ, 0x15, R0 ;  /* 0x00000015ff007819 */ /* 0x000fe80000011600 */
[----:B------:R-:W-:Y:S11]  /*75f0*/  LOP3.LUT P0, RZ, R0, 0x3, R46, 0x48, !PT ;  /* 0x0000000300ff7812 */ /* 0x000ff6000780482e */
[----:B------:R-:W-:Y:S02]  /*7600*/  @!UPT UIADD3 URZ, UPT, UPT, URZ, URZ, URZ ;  /* 0x000000fffffff290 */ /* 0x000fe4000fffe0ff */
[----:B------:R-:W-:Y:S05]  /*7610*/  @!P0 BRA `(.L_x_121) ;  /* 0x0000000000408947 */ /* 0x000fea0003800000 */
[----:B------:R-:W4:Y:S01]  /*7620*/  LDCU.64 UR8, c[0x4][0x70] ;  /* 0x01000e00ff0877ac */ /* 0x000f220008000a00 */
[----:B------:R-:W-:Y:S01]  /*7630*/  MOV R3, 0x0 ;  /* 0x0000000000037802 */ /* 0x000fe20000000f00 */
[----:B------:R-:W-:Y:S02]  /*7640*/  HFMA2 R12, -RZ, RZ, 0, 5.9604644775390625e-08 ;  /* 0x00000001ff0c7431 */ /* 0x000fe400000001ff */
[----:B-1----:R-:W-:Y:S02]  /*7650*/  IMAD.MOV.U32 R8, RZ, RZ, 0x192 ;  /* 0x00000192ff087424 */ /* 0x002fe400078e00ff */
[----:B------:R-:W-:Y:S01]  /*7660*/  IMAD.MOV.U32 R13, RZ, RZ, RZ ;  /* 0x000000ffff0d7224 */ /* 0x000fe200078e00ff */
[----:B------:R-:W1:Y:S01]  /*7670*/  LDCU.64 UR6, c[0x4][0x78] ;  /* 0x01000f00ff0677ac */ /* 0x000e620008000a00 */
[----:B---3--:R-:W3:Y:S01]  /*7680*/  LDC.64 R2, c[0x4][R3] ;  /* 0x0100000003027b82 */ /* 0x008ee20000000a00 */
[----:B------:R-:W5:Y:S01]  /*7690*/  LDCU.64 UR4, c[0x4][0x10] ;  /* 0x01000200ff0477ac */ /* 0x000f620008000a00 */
[----:B----4-:R-:W-:Y:S01]  /*76a0*/  MOV R5, UR9 ;  /* 0x0000000900057c02 */ /* 0x010fe20008000f00 */
[----:B------:R-:W-:Y:S01]  /*76b0*/  IMAD.U32 R4, RZ, RZ, UR8 ;  /* 0x00000008ff047e24 */ /* 0x000fe2000f8e00ff */
[----:B-1----:R-:W-:Y:S01]  /*76c0*/  MOV R7, UR7 ;  /* 0x0000000700077c02 */ /* 0x002fe20008000f00 */
[----:B------:R-:W-:Y:S01]  /*76d0*/  IMAD.U32 R6, RZ, RZ, UR6 ;  /* 0x00000006ff067e24 */ /* 0x000fe2000f8e00ff */
[----:B-----5:R-:W-:Y:S01]  /*76e0*/  MOV R11, UR5 ;  /* 0x00000005000b7c02 */ /* 0x020fe20008000f00 */
[----:B------:R-:W-:Y:S02]  /*76f0*/  IMAD.U32 R10, RZ, RZ, UR4 ;  /* 0x00000004ff0a7e24 */ /* 0x000fe4000f8e00ff */
[----:B------:R-:W-:Y:S07]  /*7700*/  LEPC R20, `(.L_x_121) ;  /* 0x000000001014794e */ /* 0x000fee0000000000 */
[----:B--23--:R-:W-:Y:S05]  /*7710*/  CALL.ABS.NOINC R2 ;  /* 0x0000000002007343 */ /* 0x00cfea0003c00000 */
.L_x_121:
[----:B------:R-:W-:Y:S01]  /*7720*/  ISETP.NE.AND P6, PT, R59, RZ, PT ;  /* 0x000000ff3b00720c */ /* 0x000fe20003fc5270 */
[----:B------:R-:W-:Y:S05]  /*7730*/  WARPSYNC.ALL ;  /* 0x0000000000007948 */ /* 0x000fea0003800000 */
[----:B------:R-:W-:Y:S01]  /*7740*/  R2UR UR4, R25 ;  /* 0x00000000190472ca */ /* 0x000fe200000e0000 */
[----:B-1----:R-:W-:Y:S01]  /*7750*/  HADD2.F32 R3, -RZ, R28.H0_H0 ;  /* 0x2000001cff037230 */ /* 0x002fe20000004100 */
[----:B------:R-:W-:Y:S01]  /*7760*/  ISETP.NE.AND P0, PT, R56, RZ, PT ;  /* 0x000000ff3800720c */ /* 0x000fe20003f05270 */
[----:B------:R-:W-:Y:S01]  /*7770*/  HADD2.F32 R20, -RZ, R30.H0_H0 ;  /* 0x2000001eff147230 */ /* 0x000fe20000004100 */
[----:B------:R-:W-:Y:S09]  /*7780*/  BSSY.RECONVERGENT B0, `(.L_x_122) ;  /* 0x0000053000007945 */ /* 0x000ff20003800200 */
[----:B---3--:R-:W1:Y:S02]  /*7790*/  LDTM.16dp256bit.x4 R4, tmem[UR4+0x40] ;  /* 0x00004004000479ee */ /* 0x008e640008120000 */
        /* <DEDUP_REMOVED lines=60> */
[----:B------:R-:W-:Y:S02]  /*7b60*/  LEA R3, R62, UR44, 0x3 ;  /* 0x0000002c3e037c11 */ /* 0x000fe4000f8e18ff */
[----:B------:R-:W-:Y:S01]  /*7b70*/  @P6 PRMT R0, R0, 0x654, R2 ;  /* 0x0000065400006816 */ /* 0x000fe20000000002 */
[----:B------:R-:W-:Y:S01]  /*7b80*/  @!PT LDS RZ, [RZ] ;  /* 0x00000000fffff984 */ /* 0x000fe20000000800 */
[----:B------:R-:W-:Y:S01]  /*7b90*/  @!PT LDS RZ, [RZ] ;  /* 0x00000000fffff984 */ /* 0x000fe20000000800 */
[----:B------:R-:W-:Y:S01]  /*7ba0*/  @!PT LDS RZ, [RZ] ;  /* 0x00000000fffff984 */ /* 0x000fe20000000800 */
[----:B------:R-:W-:Y:S01]  /*7bb0*/  @!PT LDS RZ, [RZ] ;  /* 0x00000000fffff984 */ /* 0x000fe20000000800 */
[----:B------:R3:W-:Y:S06]  /*7bc0*/  MEMBAR.ALL.CTA ;  /* 0x0000000000007992 */ /* 0x0007ec0000008000 */
[----:B---3--:R-:W3:Y:S01]  /*7bd0*/  FENCE.VIEW.ASYNC.S ;  /* 0x00000000000073c6 */ /* 0x008ee20000000000 */
[----:B------:R-:W-:Y:S01]  /*7be0*/  @P6 SHF.L.U32 R2, R54, 0x1f, RZ ;  /* 0x0000001f36026819 */ /* 0x000fe200000006ff */
        /* <DEDUP_REMOVED lines=12> */
.L_x_123:
[----:B------:R-:W-:Y:S05]  /*7cb0*/  BSYNC.RECONVERGENT B0 ;  /* 0x0000000000007941 */ /* 0x000fea0003800200 */
.L_x_122:
        /* <DEDUP_REMOVED lines=19> */
.L_x_127:
[----:B------:R-:W-:Y:S05]  /*7df0*/  BSYNC B0 ;  /* 0x0000000000007941 */ /* 0x000fea0003800000 */
.L_x_126:
[----:B------:R-:W-:Y:S11]  /*7e00*/  ISETP.NE.AND P0, PT, R65, RZ, PT ;  /* 0x000000ff4100720c */ /* 0x000ff60003f05270 */
[----:B------:R-:W-:Y:S02]  /*7e10*/  @!UPT UIADD3 URZ, UPT, UPT, URZ, URZ, URZ ;  /* 0x000000fffffff290 */ /* 0x000fe4000fffe0ff */
[----:B------:R-:W-:Y:S05]  /*7e20*/  @P0 WARPSYNC.ALL ;  /* 0x0000000000000948 */ /* 0x000fea0003800000 */
[----:B------:R4:W1:Y:S04]  /*7e30*/  @P0 LDSM.16.M88.4 R28, [R62+UR44+0x200] ;  /* 0x0002002c3e1c083b */ /* 0x0008680008000200 */
[----:B------:R4:W1:Y:S02]  /*7e40*/  @P0 LDSM.16.M88.4 R36, [R2+0x200] ;  /* 0x000200000224083b */ /* 0x0008640000000200 */
.L_x_125:
[----:B------:R-:W-:Y:S05]  /*7e50*/  BSYNC B1 ;  /* 0x0000000000017941 */ /* 0x000fea0003800000 */
.L_x_124:
[----:B---3--:R-:W-:Y:S05]  /*7e60*/  VIADD R0, R25, 0x60 ;  /* 0x0000006019007836 */ /* 0x008fea0000000000 */
[----:B------:R-:W-:Y:S04]  /*7e70*/  SHF.R.U32.HI R0, RZ, 0x15, R0 ;  /* 0x00000015ff007819 */ /* 0x000fe80000011600 */
[----:B------:R-:W-:Y:S11]  /*7e80*/  LOP3.LUT P0, RZ, R0, 0x3, R46, 0x48, !PT ;  /* 0x0000000300ff7812 */ /* 0x000ff6000780482e */
[----:B------:R-:W-:Y:S02]  /*7e90*/  @!UPT UIADD3 URZ, UPT, UPT, URZ, URZ, URZ ;  /* 0x000000fffffff290 */ /* 0x000fe4000fffe0ff */
[----:B------:R-:W-:Y:S05]  /*7ea0*/  @!P0 BRA `(.L_x_129) ;  /* 0x0000000000408947 */ /* 0x000fea0003800000 */
[----:B------:R-:W3:Y:S01]  /*7eb0*/  LDCU.64 UR8, c[0x4][0x70] ;  /* 0x01000e00ff0877ac */ /* 0x000ee20008000a00 */
[----:B------:R-:W-:Y:S01]  /*7ec0*/  MOV R3, 0x0 ;  /* 0x0000000000037802 */ /* 0x000fe20000000f00 */
[----:B------:R-:W-:Y:S02]  /*7ed0*/  HFMA2 R12, -RZ, RZ, 0, 5.9604644775390625e-08 ;  /* 0x00000001ff0c7431 */ /* 0x000fe400000001ff */
[----:B-1----:R-:W-:Y:S02]  /*7ee0*/  IMAD.MOV.U32 R8, RZ, RZ, 0x192 ;  /* 0x00000192ff087424 */ /* 0x002fe400078e00ff */
[----:B------:R-:W-:Y:S01]  /*7ef0*/  IMAD.MOV.U32 R13, RZ, RZ, RZ ;  /* 0x000000ffff0d7224 */ /* 0x000fe200078e00ff */
[----:B------:R-:W1:Y:S01]  /*7f00*/  LDCU.64 UR6, c[0x4][0x78] ;  /* 0x01000f00ff0677ac */ /* 0x000e620008000a00 */
[----:B----4-:R-:W4:Y:S01]  /*7f10*/  LDC.64 R2, c[0x4][R3] ;  /* 0x0100000003027b82 */ /* 0x010f220000000a00 */
        /* <DEDUP_REMOVED lines=9> */
.L_x_129:
[----:B------:R-:W-:Y:S01]  /*7fb0*/  ISETP.NE.AND P0, PT, R56, RZ, PT ;  /* 0x000000ff3800720c */ /* 0x000fe20003f05270 */
[----:B------:R-:W-:Y:S05]  /*7fc0*/  WARPSYNC.ALL ;  /* 0x0000000000007948 */ /* 0x000fea0003800000 */
[----:B------:R-:W-:Y:S01]  /*7fd0*/  R2UR UR4, R25 ;  /* 0x00000000190472ca */ /* 0x000fe200000e0000 */
[--C-:B-1----:R-:W-:Y:S01]  /*7fe0*/  HADD2.F32 R0, -RZ, R28.reuse.H0_H0 ;  /* 0x2000001cff007230 */ /* 0x102fe20000004100 */
[----:B------:R-:W-:Y:S01]  /*7ff0*/  BSSY.RECONVERGENT B0, `(.L_x_130) ;  /* 0x0000052000007945 */ /* 0x000fe20003800200 */
[----:B----4-:R-:W-:Y:S02]  /*8000*/  HADD2.F32 R2, -RZ, R28.H1_H1 ;  /* 0x3000001cff027230 */ /* 0x010fe40000004100 */
[--C-:B------:R-:W-:Y:S02]  /*8010*/  HADD2.F32 R3, -RZ, R29.reuse.H0_H0 ;  /* 0x2000001dff037230 */ /* 0x100fe40000004100 */
[----:B------:R-:W-:Y:S02]  /*8020*/  HADD2.F32 R20, -RZ, R29.H1_H1 ;  /* 0x3000001dff147230 */ /* 0x000fe40000004100 */
[--C-:B------:R-:W-:Y:S02]  /*8030*/  HADD2.F32 R21, -RZ, R30.reuse.H0_H0 ;  /* 0x2000001eff157230 */ /* 0x100fe40000004100 */
[----:B------:R-:W-:Y:S02]  /*8040*/  HADD2.F32 R25, -RZ, R30.H1_H1 ;  /* 0x3000001eff197230 */ /* 0x000fe40000004100 */
[----:B------:R-:W1:Y:S01]  /*8050*/  LDTM.16dp256bit.x4 R4, tmem[UR4+0x60] ;  /* 0x00006004000479ee */ /* 0x000e620008120000 */
[----:B------:R-:W-:Y:S01]  /*8060*/  R2UR UR4, R26 ;  /* 0x000000001a0472ca */ /* 0x000fe200000e0000 */
[----:B------:R-:W-:Y:S01]  /*8070*/  NOP ;  /* 0x0000000000007918 */ /* 0x000fe20000000000 */
[--C-:B------:R-:W-:Y:S02]  /*8080*/  HADD2.F32 R26, -RZ, R31.reuse.H0_H0 ;  /* 0x2000001fff1a7230 */ /* 0x100fe40000004100 */
[----:B------:R-:W-:Y:S02]  /*8090*/  HADD2.F32 R28, -RZ, R31.H1_H1 ;  /* 0x3000001fff1c7230 */ /* 0x000fe40000004100 */
[--C-:B------:R-:W-:Y:S02]  /*80a0*/  HADD2.F32 R29, -RZ, R36.reuse.H0_H0 ;  /* 0x20000024ff1d7230 */ /* 0x100fe40000004100 */
[----:B------:R-:W-:Y:S02]  /*80b0*/  HADD2.F32 R30, -RZ, R36.H1_H1 ;  /* 0x30000024ff1e7230 */ /* 0x000fe40000004100 */
[--C-:B------:R-:W-:Y:S02]  /*80c0*/  HADD2.F32 R31, -RZ, R37.reuse.H0_H0 ;  /* 0x20000025ff1f7230 */ /* 0x100fe40000004100 */
[----:B------:R-:W-:Y:S01]  /*80d0*/  HADD2.F32 R32, -RZ, R37.H1_H1 ;  /* 0x30000025ff207230 */ /* 0x000fe20000004100 */
[----:B------:R-:W-:Y:S01]  /*80e0*/  UIADD3 UR4, UPT, UPT, UR4, 0xd0, URZ ;  /* 0x000000d004047890 */ /* 0x000fe2000fffe0ff */
[--C-:B------:R-:W-:Y:S02]  /*80f0*/  HADD2.F32 R33, -RZ, R38.reuse.H0_H0 ;  /* 0x20000026ff217230 */ /* 0x100fe40000004100 */
[----:B------:R-:W-:Y:S01]  /*8100*/  HADD2.F32 R34, -RZ, R38.H1_H1 ;  /* 0x30000026ff227230 */ /* 0x000fe20000004100 */
[----:B------:R-:W-:Y:S01]  /*8110*/  UPRMT UR4, UR47, 0x654, UR4 ;  /* 0x000006542f047896 */ /* 0x000fe20008000004 */
[--C-:B------:R-:W-:Y:S02]  /*8120*/  HADD2.F32 R35, -RZ, R39.reuse.H0_H0 ;  /* 0x20000027ff237230 */ /* 0x100fe40000004100 */
[----:B------:R-:W-:Y:S02]  /*8130*/  HADD2.F32 R36, -RZ, R39.H1_H1 ;  /* 0x30000027ff247230 */ /* 0x000fe40000004100 */
[C---:B-1----:R-:W-:Y:S01]  /*8140*/  FMUL R4, R24.reuse, R4 ;  /* 0x0000000418047220 */ /* 0x042fe20000400000 */
[C---:B------:R-:W-:Y:S01]  /*8150*/  FMUL R5, R24.reuse, R5 ;  /* 0x0000000518057220 */ /* 0x040fe20000400000 */
[C---:B------:R-:W-:Y:S02]  /*8160*/  FMUL R6, R24.reuse, R6 ;  /* 0x0000000618067220 */ /* 0x040fe40000400000 */
[----:B------:R-:W-:Y:S01]  /*8170*/  SYNCS.ARRIVE.TRANS64.RED.A1T0 RZ, [UR4], RZ ;  /* 0x000000ffffff79a7 */ /* 0x000fe20008100404 */
[C---:B------:R-:W-:Y:S01]  /*8180*/  FFMA R4, R27.reuse, R0, R4 ;  /* 0x000000001b047223 */ /* 0x040fe20000000004 */
[C---:B------:R-:W-:Y:S01]  /*8190*/  FFMA R5, R27.reuse, R2, R5 ;  /* 0x000000021b057223 */ /* 0x040fe20000000005 */
[----:B------:R-:W-:Y:S01]  /*81a0*/  FFMA R6, R27, R3, R6 ;  /* 0x000000031b067223 */ /* 0x000fe20000000006 */
[C---:B------:R-:W-:Y:S01]  /*81b0*/  FMUL R7, R24.reuse, R7 ;  /* 0x0000000718077220 */ /* 0x040fe20000400000 */
[C---:B------:R-:W-:Y:S01]  /*81c0*/  FMUL R8, R24.reuse, R8 ;  /* 0x0000000818087220 */ /* 0x040fe20000400000 */
[C---:B------:R-:W-:Y:S01]  /*81d0*/  FMUL R9, R24.reuse, R9 ;  /* 0x0000000918097220 */ /* 0x040fe20000400000 */
[----:B------:R-:W-:Y:S01]  /*81e0*/  F2FP.F16.F32.PACK_AB R4, R5, R4 ;  /* 0x000000040504723e */ /* 0x000fe200000000ff */
[C---:B------:R-:W-:Y:S01]  /*81f0*/  FFMA R7, R27.reuse, R20, R7 ;  /* 0x000000141b077223 */ /* 0x040fe20000000007 */
[C---:B------:R-:W-:Y:S01]  /*8200*/  FFMA R8, R27.reuse, R21, R8 ;  /* 0x000000151b087223 */ /* 0x040fe20000000008 */
[C---:B------:R-:W-:Y:S01]  /*8210*/  FFMA R9, R27.reuse, R25, R9 ;  /* 0x000000191b097223 */ /* 0x040fe20000000009 */
[C---:B------:R-:W-:Y:S01]  /*8220*/  FMUL R0, R24.reuse, R10 ;  /* 0x0000000a18007220 */ /* 0x040fe20000400000 */
[C---:B------:R-:W-:Y:S01]  /*8230*/  FMUL R2, R24.reuse, R11 ;  /* 0x0000000b18027220 */ /* 0x040fe20000400000 */
[C---:B------:R-:W-:Y:S01]  /*8240*/  FMUL R3, R24.reuse, R12 ;  /* 0x0000000c18037220 */ /* 0x040fe20000400000 */
[C---:B------:R-:W-:Y:S01]  /*8250*/  FMUL R10, R24.reuse, R13 ;  /* 0x0000000d180a7220 */ /* 0x040fe20000400000 */
[C---:B------:R-:W-:Y:S01]  /*8260*/  FFMA R0, R27.reuse, R26, R0 ;  /* 0x0000001a1b007223 */ /* 0x040fe20000000000 */
[C---:B------:R-:W-:Y:S01]  /*8270*/  FMUL R11, R24.reuse, R14 ;  /* 0x0000000e180b7220 */ /* 0x040fe20000400000 */
[C---:B------:R-:W-:Y:S01]  /*8280*/  FFMA R2, R27.reuse, R28, R2 ;  /* 0x0000001c1b027223 */ /* 0x040fe20000000002 */
[C---:B------:R-:W-:Y:S01]  /*8290*/  FMUL R15, R24.reuse, R15 ;  /* 0x0000000f180f7220 */ /* 0x040fe20000400000 */
[C---:B------:R-:W-:Y:S01]  /*82a0*/  FMUL R12, R24.reuse, R16 ;  /* 0x00000010180c7220 */ /* 0x040fe20000400000 */
[C---:B------:R-:W-:Y:S01]  /*82b0*/  FFMA R3, R27.reuse, R29, R3 ;  /* 0x0000001d1b037223 */ /* 0x040fe20000000003 */
[C---:B------:R-:W-:Y:S01]  /*82c0*/  FMUL R13, R24.reuse, R17 ;  /* 0x00000011180d7220 */ /* 0x040fe20000400000 */
[C---:B------:R-:W-:Y:S01]  /*82d0*/  FFMA R10, R27.reuse, R30, R10 ;  /* 0x0000001e1b0a7223 */ /* 0x040fe2000000000a */
[C---:B------:R-:W-:Y:S01]  /*82e0*/  FMUL R14, R24.reuse, R18 ;  /* 0x00000012180e7220 */ /* 0x040fe20000400000 */
[C---:B------:R-:W-:Y:S01]  /*82f0*/  FFMA R11, R27.reuse, R31, R11 ;  /* 0x0000001f1b0b7223 */ /* 0x040fe2000000000b */
[C---:B------:R-:W-:Y:S01]  /*8300*/  FFMA R15, R27.reuse, R32, R15 ;  /* 0x000000201b0f7223 */ /* 0x040fe2000000000f */
[----:B------:R-:W-:Y:S01]  /*8310*/  FMUL R19, R24, R19 ;  /* 0x0000001318137220 */ /* 0x000fe20000400000 */
[C---:B------:R-:W-:Y:S01]  /*8320*/  FFMA R12, R27.reuse, R33, R12 ;  /* 0x000000211b0c7223 */ /* 0x040fe2000000000c */
[C---:B------:R-:W-:Y:S01]  /*8330*/  FFMA R13, R27.reuse, R34, R13 ;  /* 0x000000221b0d7223 */ /* 0x040fe2000000000d */
[----:B------:R-:W-:Y:S01]  /*8340*/  FFMA R14, R27, R35, R14 ;  /* 0x000000231b0e7223 */ /* 0x000fe2000000000e */
[----:B------:R-:W-:Y:S01]  /*8350*/  F2FP.F16.F32.PACK_AB R5, R7, R6 ;  /* 0x000000060705723e */ /* 0x000fe200000000ff */
[----:B------:R-:W-:Y:S01]  /*8360*/  FFMA R19, R27, R36, R19 ;  /* 0x000000241b137223 */ /* 0x000fe20000000013 */
[----:B------:R-:W-:Y:S02]  /*8370*/  F2FP.F16.F32.PACK_AB R6, R9, R8 ;  /* 0x000000080906723e */ /* 0x000fe400000000ff */
        /* <DEDUP_REMOVED lines=25> */
.L_x_131:
[----:B------:R-:W-:Y:S05]  /*8510*/  BSYNC.RECONVERGENT B0 ;  /* 0x0000000000007941 */ /* 0x000fea0003800200 */
.L_x_130:
[----:B------:R-:W-:Y:S01]  /*8520*/  BAR.SYNC.DEFER_BLOCKING 0x1, 0x80 ;  /* 0x0042000000007b1d */ /* 0x000fe20000010000 */
[----:B------:R-:W-:Y:S01]  /*8530*/  UISETP.NE.AND UP0, UPT, UR52, -0x4, UPT ;  /* 0xfffffffc3400788c */ /* 0x000fe2000bf05270 */
[----:B------:R-:W-:Y:S08]  /*8540*/  IADD3 R22, PT, PT, R22, 0x1, RZ ;  /* 0x0000000116167810 */ /* 0x000ff00007ffe0ff */
[----:B------:R-:W-:Y:S05]  /*8550*/  BRA.U !UP0, `(.L_x_132) ;  /* 0x0000000108287547 */ /* 0x000fea000b800000 */
[----:B------:R-:W-:Y:S01]  /*8560*/  ISETP.NE.AND P0, PT, R59, RZ, PT ;  /* 0x000000ff3b00720c */ /* 0x000fe20003f05270 */
[----:B------:R-:W-:Y:S01]  /*8570*/  IMAD.U32 R2, RZ, RZ, UR46 ;  /* 0x0000002eff027e24 */ /* 0x000fe2000f8e00ff */
[----:B------:R-:W-:Y:S01]  /*8580*/  UIADD3 UR4, UPT, UPT, UR46, 0x1, URZ ;  /* 0x000000012e047890 */ /* 0x000fe2000fffe0ff */
[----:B------:R-:W-:Y:S03]  /*8590*/  IMAD.U32 R0, RZ, RZ, UR47 ;  /* 0x0000002fff007e24 */ /* 0x000fe6000f8e00ff */
[----:B------:R-:W-:Y:S04]  /*85a0*/  UISETP.NE.AND UP0, UPT, UR4, 0x4, UPT ;  /* 0x000000040400788c */ /* 0x000fe8000bf05270 */
[----:B------:R-:W-:Y:S03]  /*85b0*/  USEL UR46, UR4, URZ, UP0 ;  /* 0x000000ff042e7287 */ /* 0x000fe60008000000 */
[----:B------:R-:W-:Y:S05]  /*85c0*/  @P0 LEA R2, R2, UR44, 0x3 ;  /* 0x0000002c02020c11 */ /* 0x000fea000f8e18ff */
[----:B------:R-:W-:Y:S05]  /*85d0*/  @P0 VIADD R2, R2, 0x60 ;  /* 0x0000006002020836 */ /* 0x000fea0000000000 */
[----:B------:R-:W-:Y:S04]  /*85e0*/  @P0 PRMT R0, R0, 0x654, R2 ;  /* 0x0000065400000816 */ /* 0x000fe80000000002 */
[----:B------:R3:W-:Y:S03]  /*85f0*/  @P0 SYNCS.ARRIVE.TRANS64.RED.A1T0 RZ, [R0+URZ], RZ ;  /* 0x000000ff00ff09a7 */ /* 0x0007e600081004ff */
.L_x_132:
[----:B------:R-:W-:Y:S01]  /*8600*/  R2UR UR4, R47 ;  /* 0x000000002f0472ca */ /* 0x000fe200000e0000 */
[----:B------:R-:W-:Y:S01]  /*8610*/  UISETP.NE.AND UP0, UPT, UR62, URZ, UPT ;  /* 0x000000ff3e00728c */ /* 0x000fe2000bf05270 */
[----:B------:R-:W-:Y:S01]  /*8620*/  ISETP.NE.AND P0, PT, R51, 0x2, PT ;  /* 0x000000023300780c */ /* 0x000fe20003f05270 */
[----:B------:R-:W-:Y:S01]  /*8630*/  UIADD3 UR20, UPT, UPT, UR37, UR63, URZ ;  /* 0x0000003f25147290 */ /* 0x000fe2000fffe0ff */
[----:B------:R-:W-:Y:S01]  /*8640*/  ISETP.NE.AND P1, PT, R22, 0x4, PT ;  /* 0x000000041600780c */ /* 0x000fe20003f25270 */
[----:B------:R-:W-:Y:S01]  /*8650*/  UIADD3 UR52, UPT, UPT, UR52, 0x4, URZ ;  /* 0x0000000434347890 */ /* 0x000fe2000fffe0ff */
[----:B------:R-:W-:Y:S01]  /*8660*/  SEL R2, RZ, 0x1, P0 ;  /* 0x00000001ff027807 */ /* 0x000fe20000000000 */
[----:B------:R-:W-:Y:S01]  /*8670*/  UMOV UR36, UR61 ;  /* 0x0000003d00247c82 */ /* 0x000fe20008000000 */
[----:B---3--:R-:W-:Y:S02]  /*8680*/  SEL R0, RZ, 0x1, P1 ;  /* 0x00000001ff007807 */ /* 0x008fe40000800000 */
[----:B------:R-:W-:Y:S02]  /*8690*/  LOP3.LUT R52, R52, R2, RZ, 0x3c, !PT ;  /* 0x0000000234347212 */ /* 0x000fe400078e3cff */
[----:B------:R-:W-:Y:S01]  /*86a0*/  LOP3.LUT R53, R53, R0, RZ, 0x3c, !PT ;  /* 0x0000000035357212 */ /* 0x000fe200078e3cff */
[----:B------:R-:W-:Y:S01]  /*86b0*/  UIADD3 UR16, UPT, UPT, UR38, UR4, URZ ;  /* 0x0000000426107290 */ /* 0x000fe2000fffe0ff */
[----:B------:R-:W-:Y:S02]  /*86c0*/  SEL R51, R51, RZ, P0 ;  /* 0x000000ff33337207 */ /* 0x000fe40000000000 */
[----:B------:R-:W-:Y:S01]  /*86d0*/  SEL R22, R22, RZ, P1 ;  /* 0x000000ff16167207 */ /* 0x000fe20000800000 */
[----:B------:R-:W-:Y:S08]  /*86e0*/  BRA.U UP0, `(.L_x_133) ;  /* 0xffffffcd00a47547 */ /* 0x000ff0000b83ffff */
[----:B------:R-:W-:-:S13]  /*86f0*/  R2UR UR4, R48 ;  /* 0x00000000300472ca */ /* 0x000fda00000e0000 */
[----:B------:R-:W-:-:S09]  /*8700*/  UISETP.NE.AND UP0, UPT, UR4, URZ, UPT ;  /* 0x000000ff0400728c */ /* 0x000fd2000bf05270 */
[----:B------:R-:W-:Y:S05]  /*8710*/  BRA.U !UP0, `(.L_x_134) ;  /* 0x0000000108487547 */ /* 0x000fea000b800000 */
[----:B------:R-:W3:Y:S02]  /*8720*/  LDCU.64 UR4, c[0x0][0x890] ;  /* 0x00011200ff0477ac */ /* 0x000ee40008000a00 */
[----:B---3--:R-:W-:-:S04]  /*8730*/  UISETP.NE.U32.AND UP0, UPT, UR4, URZ, UPT ;  /* 0x000000ff0400728c */ /* 0x008fc8000bf05070 */
[----:B------:R-:W-:-:S09]  /*8740*/  UISETP.NE.AND.EX UP0, UPT, UR5, URZ, UPT, UP0 ;  /* 0x000000ff0500728c */ /* 0x000fd2000bf05300 */
[----:B------:R-:W-:Y:S05]  /*8750*/  BRA.U UP0, `(.L_x_135) ;  /* 0x00000001000c7547 */ /* 0x000fea000b800000 */
[----:B------:R-:W-:-:S13]  /*8760*/  FSETP.NEU.AND P0, PT, R27, RZ, PT ;  /* 0x000000ff1b00720b */ /* 0x000fda0003f0d000 */
[----:B------:R-:W-:Y:S05]  /*8770*/  @!P0 EXIT ;  /* 0x000000000000894d */ /* 0x000fea0003800000 */
[----:B------:R-:W-:Y:S05]  /*8780*/  BRA `(.L_x_134) ;  /* 0x00000000002c7947 */ /* 0x000fea0003800000 */
.L_x_135:
[----:B------:R-:W-:Y:S01]  /*8790*/  ISETP.NE.AND P0, PT, R50, RZ, PT ;  /* 0x000000ff3200720c */ /* 0x000fe20003f05270 */
[----:B------:R-:W-:-:S12]  /*87a0*/  BSSY.RECONVERGENT B0, `(.L_x_134) ;  /* 0x0000009000007945 */ /* 0x000fd80003800200 */
[----:B------:R-:W-:Y:S05]  /*87b0*/  @P0 BRA `(.L_x_136) ;  /* 0x0000000000140947 */ /* 0x000fea0003800000 */
[----:B------:R-:W3:Y:S02]  /*87c0*/  LDCU.64 UR4, c[0x0][0x888] ;  /* 0x00011100ff0477ac */ /* 0x000ee40008000a00 */
[----:B---3--:R-:W-:-:S04]  /*87d0*/  ISETP.NE.U32.AND P0, PT, RZ, UR4, PT ;  /* 0x00000004ff007c0c */ /* 0x008fc8000bf05070 */
[----:B------:R-:W-:-:S13]  /*87e0*/  ISETP.NE.AND.EX P0, PT, RZ, UR5, PT, P0 ;  /* 0x00000005ff007c0c */ /* 0x000fda000bf05300 */
[----:B------:R-:W-:Y:S05]  /*87f0*/  @!P0 EXIT ;  /* 0x000000000000894d */ /* 0x000fea0003800000 */
[----:B------:R-:W-:Y:S05]  /*8800*/  BRA `(.L_x_137) ;  /* 0x0000000000087947 */ /* 0x000fea0003800000 */
.L_x_136:
[----:B------:R-:W-:-:S13]  /*8810*/  FSETP.NEU.AND P0, PT, R27, RZ, PT ;  /* 0x000000ff1b00720b */ /* 0x000fda0003f0d000 */
[----:B------:R-:W-:Y:S05]  /*8820*/  @!P0 EXIT ;  /* 0x000000000000894d */ /* 0x000fea0003800000 */
.L_x_137:
[----:B------:R-:W-:Y:S05]  /*8830*/  BSYNC.RECONVERGENT B0 ;  /* 0x0000000000007941 */ /* 0x000fea0003800200 */
.L_x_134:
[----:B------:R-:W-:Y:S01]  /*8840*/  ULEA UR4, UR46, UR44, 0x3 ;  /* 0x0000002c2e047291 */ /* 0x000fe2000f8e18ff */
[----:B------:R-:W-:-:S04]  /*8850*/  DEPBAR.LE SB0, 0x0 ;  /* 0x000080000000791a */ /* 0x000fc80000000000 */
[----:B------:R-:W-:-:S04]  /*8860*/  UIADD3 UR4, UPT, UPT, UR4, 0x60, URZ ;  /* 0x0000006004047890 */ /* 0x000fc8000fffe0ff */
[----:B------:R-:W-:-:S09]  /*8870*/  UPRMT UR4, UR47, 0x654, UR4 ;  /* 0x000006542f047896 */ /* 0x000fd20008000004 */
[----:B------:R-:W-:Y:S01]  /*8880*/  SYNCS.ARRIVE.TRANS64.RED.A1T0 RZ, [UR4], RZ ;  /* 0x000000ffffff79a7 */ /* 0x000fe20008100404 */
[----:B------:R-:W-:Y:S05]  /*8890*/  EXIT ;  /* 0x000000000000794d */ /* 0x000fea0003800000 */
.L_x_24:
[----:B--2---:R2:W3:Y:S02]  /*88a0*/  SYNCS.PHASECHK.TRANS64.TRYWAIT P0, [R0+URZ+0x100], R2 ;  /* 0x00010002000075a7 */ /* 0x0044e400080011ff */
[----:B---3--:R-:W-:Y:S05]  /*88b0*/  @!P0 NANOSLEEP.SYNCS 0x989680 ;  /* 0x009896800000895d */ /* 0x008fea0003900000 */
[----:B------:R-:W3:Y:S02]  /*88c0*/  @!P0 SYNCS.PHASECHK.TRANS64 P0, [R0+URZ+0x100], R2 ;  /* 0x00010002000085a7 */ /* 0x000ee400080010ff */
[----:B---3--:R-:W-:Y:S05]  /*88d0*/  @!P0 BRA `(.L_x_24) ;  /* 0xfffffffc00f08947 */ /* 0x008fea000383ffff */
[----:B------:R-:W-:Y:S05]  /*88e0*/  BRA `(.L_x_138) ;  /* 0xffffff8c00f07947 */ /* 0x000fea000383ffff */
.L_x_27:
[----:B-1----:R-:W-:-:S07]  /*88f0*/  MOV R0, UR33 ;  /* 0x0000002100007c02 */ /* 0x002fce0008000f00 */
.L_x_139:
[----:B-1----:R1:W2:Y:S02]  /*8900*/  SYNCS.PHASECHK.TRANS64.TRYWAIT P0, [R0+URZ+0x20], R3 ;  /* 0x00002003000075a7 */ /* 0x0022a400080011ff */
[----:B--2---:R-:W-:Y:S05]  /*8910*/  @!P0 NANOSLEEP.SYNCS 0x989680 ;  /* 0x009896800000895d */ /* 0x004fea0003900000 */
[----:B------:R-:W2:Y:S02]  /*8920*/  @!P0 SYNCS.PHASECHK.TRANS64 P0, [R0+URZ+0x20], R3 ;  /* 0x00002003000085a7 */ /* 0x000ea400080010ff */
[----:B--2---:R-:W-:Y:S05]  /*8930*/  @!P0 BRA `(.L_x_139) ;  /* 0xfffffffc00f08947 */ /* 0x004fea000383ffff */
[----:B------:R-:W-:Y:S05]  /*8940*/  BRA `(.L_x_26) ;  /* 0xffffff9000387947 */ /* 0x000fea000383ffff */
.L_x_34:
[----:B-1----:R-:W-:-:S07]  /*8950*/  MOV R0, UR33 ;  /* 0x0000002100007c02 */ /* 0x002fce0008000f00 */
.L_x_140:
[----:B-1----:R1:W2:Y:S02]  /*8960*/  SYNCS.PHASECHK.TRANS64.TRYWAIT P0, [R0+URZ+0x20], R3 ;  /* 0x00002003000075a7 */ /* 0x0022a400080011ff */
[----:B--2---:R-:W-:Y:S05]  /*8970*/  @!P0 NANOSLEEP.SYNCS 0x989680 ;  /* 0x009896800000895d */ /* 0x004fea0003900000 */
[----:B------:R-:W2:Y:S02]  /*8980*/  @!P0 SYNCS.PHASECHK.TRANS64 P0, [R0+URZ+0x20], R3 ;  /* 0x00002003000085a7 */ /* 0x000ea400080010ff */
[----:B--2---:R-:W-:Y:S05]  /*8990*/  @!P0 BRA `(.L_x_140) ;  /* 0xfffffffc00f08947 */ /* 0x004fea000383ffff */
[----:B------:R-:W-:Y:S05]  /*89a0*/  BRA `(.L_x_33) ;  /* 0xffffff9400287947 */ /* 0x000fea000383ffff */
.L_x_39:
[----:B-1----:R1:W2:Y:S02]  /*89b0*/  SYNCS.PHASECHK.TRANS64.TRYWAIT P0, [R3+URZ+0x90], R0 ;  /* 0x00009000030075a7 */ /* 0x0022a400080011ff */
[----:B--2---:R-:W-:Y:S05]  /*89c0*/  @!P0 NANOSLEEP.SYNCS 0x989680 ;  /* 0x009896800000895d */ /* 0x004fea0003900000 */
[----:B------:R-:W2:Y:S02]  /*89d0*/  @!P0 SYNCS.PHASECHK.TRANS64 P0, [R3+URZ+0x90], R0 ;  /* 0x00009000030085a7 */ /* 0x000ea400080010ff */
[----:B--2---:R-:W-:Y:S05]  /*89e0*/  @!P0 BRA `(.L_x_39) ;  /* 0xfffffffc00f08947 */ /* 0x004fea000383ffff */
[----:B------:R-:W-:Y:S05]  /*89f0*/  BRA `(.L_x_141) ;  /* 0xffffff9400f87947 */ /* 0x000fea000383ffff */
.L_x_43:
[----:B------:R-:W-:-:S07]  /*8a00*/  MOV R0, UR4 ;  /* 0x0000000400007c02 */ /* 0x000fce0008000f00 */
.L_x_142:
[----:B-1----:R1:W2:Y:S02]  /*8a10*/  SYNCS.PHASECHK.TRANS64.TRYWAIT P0, [R0+URZ], R2 ;  /* 0x00000002000075a7 */ /* 0x0022a400080011ff */
[----:B--2---:R-:W-:Y:S05]  /*8a20*/  @!P0 NANOSLEEP.SYNCS 0x989680 ;  /* 0x009896800000895d */ /* 0x004fea0003900000 */
[----:B------:R-:W2:Y:S02]  /*8a30*/  @!P0 SYNCS.PHASECHK.TRANS64 P0, [R0+URZ], R2 ;  /* 0x00000002000085a7 */ /* 0x000ea400080010ff */
[----:B--2---:R-:W-:Y:S05]  /*8a40*/  @!P0 BRA `(.L_x_142) ;  /* 0xfffffffc00f08947 */ /* 0x004fea000383ffff */
[----:B------:R-:W-:Y:S05]  /*8a50*/  BRA `(.L_x_143) ;  /* 0xffffff9c00a07947 */ /* 0x000fea000383ffff */
.L_x_44:
[----:B------:R-:W-:-:S07]  /*8a60*/  MOV R0, UR5 ;  /* 0x0000000500007c02 */ /* 0x000fce0008000f00 */
.L_x_144:
[----:B-1----:R1:W2:Y:S02]  /*8a70*/  SYNCS.PHASECHK.TRANS64.TRYWAIT P0, [R0+URZ], R3 ;  /* 0x00000003000075a7 */ /* 0x0022a400080011ff */
[----:B--2---:R-:W-:Y:S05]  /*8a80*/  @!P0 NANOSLEEP.SYNCS 0x989680 ;  /* 0x009896800000895d */ /* 0x004fea0003900000 */
[----:B------:R-:W2:Y:S02]  /*8a90*/  @!P0 SYNCS.PHASECHK.TRANS64 P0, [R0+URZ], R3 ;  /* 0x00000003000085a7 */ /* 0x000ea400080010ff */
[----:B--2---:R-:W-:Y:S05]  /*8aa0*/  @!P0 BRA `(.L_x_144) ;  /* 0xfffffffc00f08947 */ /* 0x004fea000383ffff */
[----:B------:R-:W-:Y:S05]  /*8ab0*/  BRA `(.L_x_145) ;  /* 0xffffff9c00ac7947 */ /* 0x000fea000383ffff */
.L_x_45:
[----:B------:R-:W-:-:S07]  /*8ac0*/  MOV R0, UR5 ;  /* 0x0000000500007c02 */ /* 0x000fce0008000f00 */
.L_x_146:
[----:B-1----:R1:W2:Y:S02]  /*8ad0*/  SYNCS.PHASECHK.TRANS64.TRYWAIT P0, [R0+URZ], R3 ;  /* 0x00000003000075a7 */ /* 0x0022a400080011ff */
[----:B--2---:R-:W-:Y:S05]  /*8ae0*/  @!P0 NANOSLEEP.SYNCS 0x989680 ;  /* 0x009896800000895d */ /* 0x004fea0003900000 */
[----:B------:R-:W2:Y:S02]  /*8af0*/  @!P0 SYNCS.PHASECHK.TRANS64 P0, [R0+URZ], R3 ;  /* 0x00000003000085a7 */ /* 0x000ea400080010ff */
[----:B--2---:R-:W-:Y:S05]  /*8b00*/  @!P0 BRA `(.L_x_146) ;  /* 0xfffffffc00f08947 */ /* 0x004fea000383ffff */
[----:B------:R-:W-:Y:S05]  /*8b10*/  BRA `(.L_x_147) ;  /* 0xffffff9c00b87947 */ /* 0x000fea000383ffff */
.L_x_48:
[----:B-1----:R1:W2:Y:S02]  /*8b20*/  SYNCS.PHASECHK.TRANS64.TRYWAIT P0, [R2+URZ+0xf0], R4 ;  /* 0x0000f004020075a7 */ /* 0x0022a400080011ff */
[----:B--2---:R-:W-:Y:S05]  /*8b30*/  @!P0 NANOSLEEP.SYNCS 0x989680 ;  /* 0x009896800000895d */ /* 0x004fea0003900000 */
[----:B------:R-:W2:Y:S02]  /*8b40*/  @!P0 SYNCS.PHASECHK.TRANS64 P0, [R2+URZ+0xf0], R4 ;  /* 0x0000f004020085a7 */ /* 0x000ea400080010ff */
[----:B--2---:R-:W-:Y:S05]  /*8b50*/  @!P0 BRA `(.L_x_48) ;  /* 0xfffffffc00f08947 */ /* 0x004fea000383ffff */
[----:B------:R-:W-:Y:S05]  /*8b60*/  BRA `(.L_x_148) ;  /* 0xffffffa000147947 */ /* 0x000fea000383ffff */
.L_x_49:
[----:B------:R-:W-:-:S07]  /*8b70*/  MOV R2, UR4 ;  /* 0x0000000400027c02 */ /* 0x000fce0008000f00 */
.L_x_149:
[----:B-1----:R1:W2:Y:S02]  /*8b80*/  SYNCS.PHASECHK.TRANS64.TRYWAIT P0, [R2+URZ+0xa0], R5 ;  /* 0x0000a005020075a7 */ /* 0x0022a400080011ff */
[----:B--2---:R-:W-:Y:S05]  /*8b90*/  @!P0 NANOSLEEP.SYNCS 0x989680 ;  /* 0x009896800000895d */ /* 0x004fea0003900000 */
[----:B------:R-:W2:Y:S02]  /*8ba0*/  @!P0 SYNCS.PHASECHK.TRANS64 P0, [R2+URZ+0xa0], R5 ;  /* 0x0000a005020085a7 */ /* 0x000ea400080010ff */
[----:B--2---:R-:W-:Y:S05]  /*8bb0*/  @!P0 BRA `(.L_x_149) ;  /* 0xfffffffc00f08947 */ /* 0x004fea000383ffff */
[----:B------:R-:W-:Y:S05]  /*8bc0*/  BRA `(.L_x_150) ;  /* 0xffffffa000247947 */ /* 0x000fea000383ffff */
.L_x_50:
[----:B-1----:R1:W2:Y:S02]  /*8bd0*/  SYNCS.PHASECHK.TRANS64.TRYWAIT P1, [R2+URZ+0x90], R4 ;  /* 0x00009004020075a7 */ /* 0x0022a400080211ff */
[----:B--2---:R-:W-:Y:S05]  /*8be0*/  @!P1 NANOSLEEP.SYNCS 0x989680 ;  /* 0x009896800000995d */ /* 0x004fea0003900000 */
[----:B------:R-:W2:Y:S02]  /*8bf0*/  @!P1 SYNCS.PHASECHK.TRANS64 P1, [R2+URZ+0x90], R4 ;  /* 0x00009004020095a7 */ /* 0x000ea400080210ff */
[----:B--2---:R-:W-:Y:S05]  /*8c00*/  @!P1 BRA `(.L_x_50) ;  /* 0xfffffffc00f09947 */ /* 0x004fea000383ffff */
[----:B------:R-:W-:Y:S05]  /*8c10*/  BRA `(.L_x_151) ;  /* 0xffffffa000547947 */ /* 0x000fea000383ffff */
.L_x_53:
[----:B------:R-:W-:-:S07]  /*8c20*/  MOV R0, UR4 ;  /* 0x0000000400007c02 */ /* 0x000fce0008000f00 */
.L_x_152:
[----:B-1----:R1:W2:Y:S02]  /*8c30*/  SYNCS.PHASECHK.TRANS64.TRYWAIT P0, [R0+URZ+0xa0], R2 ;  /* 0x0000a002000075a7 */ /* 0x0022a400080011ff */
[----:B--2---:R-:W-:Y:S05]  /*8c40*/  @!P0 NANOSLEEP.SYNCS 0x989680 ;  /* 0x009896800000895d */ /* 0x004fea0003900000 */
[----:B------:R-:W2:Y:S02]  /*8c50*/  @!P0 SYNCS.PHASECHK.TRANS64 P0, [R0+URZ+0xa0], R2 ;  /* 0x0000a002000085a7 */ /* 0x000ea400080010ff */
[----:B--2---:R-:W-:Y:S05]  /*8c60*/  @!P0 BRA `(.L_x_152) ;  /* 0xfffffffc00f08947 */ /* 0x004fea000383ffff */
[----:B------:R-:W-:Y:S05]  /*8c70*/  BRA `(.L_x_52) ;  /* 0xffffffa000a87947 */ /* 0x000fea000383ffff */
.L_x_60:
[----:B-1----:R1:W2:Y:S02]  /*8c80*/  SYNCS.PHASECHK.TRANS64.TRYWAIT P1, [R0+URZ+0x90], R2 ;  /* 0x00009002000075a7 */ /* 0x0022a400080211ff */
[----:B--2---:R-:W-:Y:S05]  /*8c90*/  @!P1 NANOSLEEP.SYNCS 0x989680 ;  /* 0x009896800000995d */ /* 0x004fea0003900000 */
[----:B------:R-:W2:Y:S02]  /*8ca0*/  @!P1 SYNCS.PHASECHK.TRANS64 P1, [R0+URZ+0x90], R2 ;  /* 0x00009002000095a7 */ /* 0x000ea400080210ff */
[----:B--2---:R-:W-:Y:S05]  /*8cb0*/  @!P1 BRA `(.L_x_60) ;  /* 0xfffffffc00f09947 */ /* 0x004fea000383ffff */
[----:B------:R-:W-:Y:S05]  /*8cc0*/  BRA `(.L_x_153) ;  /* 0xffffffa8003c7947 */ /* 0x000fea000383ffff */
.L_x_61:
[----:B------:R-:W-:-:S07]  /*8cd0*/  MOV R2, UR46 ;  /* 0x0000002e00027c02 */ /* 0x000fce0008000f00 */
.L_x_154:
[----:B-1----:R1:W2:Y:S02]  /*8ce0*/  SYNCS.PHASECHK.TRANS64.TRYWAIT P0, [R2+URZ+0xd0], R0 ;  /* 0x0000d000020075a7 */ /* 0x0022a400080011ff */
[----:B--2---:R-:W-:Y:S05]  /*8cf0*/  @!P0 NANOSLEEP.SYNCS 0x989680 ;  /* 0x009896800000895d */ /* 0x004fea0003900000 */
[----:B------:R-:W2:Y:S02]  /*8d00*/  @!P0 SYNCS.PHASECHK.TRANS64 P0, [R2+URZ+0xd0], R0 ;  /* 0x0000d000020085a7 */ /* 0x000ea400080010ff */
[----:B--2---:R-:W-:Y:S05]  /*8d10*/  @!P0 BRA `(.L_x_154) ;  /* 0xfffffffc00f08947 */ /* 0x004fea000383ffff */
[----:B------:R-:W-:Y:S05]  /*8d20*/  BRA `(.L_x_155) ;  /* 0xffffffa8008c7947 */ /* 0x000fea000383ffff */
.L_x_64:
[----:B------:R-:W-:Y:S07]  /*8d30*/  MOV R0, UR7 ;  /* 0x0000000700007c02 */ /* 0x000fee0008000f00 */
.L_x_156:
[----:B-1----:R1:W2:Y:S02]  /*8d40*/  SYNCS.PHASECHK.TRANS64.TRYWAIT P0, [R0+URZ], R2 ;  /* 0x00000002000075a7 */ /* 0x0022a400080011ff */
[----:B--2---:R-:W-:Y:S05]  /*8d50*/  @!P0 NANOSLEEP.SYNCS 0x989680 ;  /* 0x009896800000895d */ /* 0x004fea0003900000 */
[----:B------:R-:W2:Y:S02]  /*8d60*/  @!P0 SYNCS.PHASECHK.TRANS64 P0, [R0+URZ], R2 ;  /* 0x00000002000085a7 */ /* 0x000ea400080010ff */
[----:B--2---:R-:W-:Y:S05]  /*8d70*/  @!P0 BRA `(.L_x_156) ;  /* 0xfffffffc00f08947 */ /* 0x004fea000383ffff */
[----:B------:R-:W-:Y:S05]  /*8d80*/  BRA `(.L_x_63) ;  /* 0xffffffa800a87947 */ /* 0x000fea000383ffff */
.L_x_67:
[----:B------:R-:W-:-:S07]  /*8d90*/  MOV R0, UR4 ;  /* 0x0000000400007c02 */ /* 0x000fce0008000f00 */
.L_x_157:
[----:B--2---:R2:W4:Y:S02]  /*8da0*/  SYNCS.PHASECHK.TRANS64.TRYWAIT P0, [R0+URZ], R2 ;  /* 0x00000002000075a7 */ /* 0x00452400080011ff */
[----:B----4-:R-:W-:Y:S05]  /*8db0*/  @!P0 NANOSLEEP.SYNCS 0x989680 ;  /* 0x009896800000895d */ /* 0x010fea0003900000 */
[----:B------:R-:W4:Y:S02]  /*8dc0*/  @!P0 SYNCS.PHASECHK.TRANS64 P0, [R0+URZ], R2 ;  /* 0x00000002000085a7 */ /* 0x000f2400080010ff */
[----:B----4-:R-:W-:Y:S05]  /*8dd0*/  @!P0 BRA `(.L_x_157) ;  /* 0xfffffffc00f08947 */ /* 0x010fea000383ffff */
[----:B------:R-:W-:Y:S05]  /*8de0*/  BRA `(.L_x_158) ;  /* 0xffffffac00d47947 */ /* 0x000fea000383ffff */
.L_x_68:
[----:B------:R-:W-:-:S07]  /*8df0*/  MOV R0, UR5 ;  /* 0x0000000500007c02 */ /* 0x000fce0008000f00 */
.L_x_159:
[----:B-1----:R1:W2:Y:S02]  /*8e00*/  SYNCS.PHASECHK.TRANS64.TRYWAIT P0, [R0+URZ], R3 ;  /* 0x00000003000075a7 */ /* 0x0022a400080011ff */
[----:B--2---:R-:W-:Y:S05]  /*8e10*/  @!P0 NANOSLEEP.SYNCS 0x989680 ;  /* 0x009896800000895d */ /* 0x004fea0003900000 */
[----:B------:R-:W2:Y:S02]  /*8e20*/  @!P0 SYNCS.PHASECHK.TRANS64 P0, [R0+URZ], R3 ;  /* 0x00000003000085a7 */ /* 0x000ea400080010ff */
[----:B--2---:R-:W-:Y:S05]  /*8e30*/  @!P0 BRA `(.L_x_159) ;  /* 0xfffffffc00f08947 */ /* 0x004fea000383ffff */
[----:B------:R-:W-:Y:S05]  /*8e40*/  BRA `(.L_x_160) ;  /* 0xffffffac00e07947 */ /* 0x000fea000383ffff */
.L_x_69:
[----:B------:R-:W-:-:S07]  /*8e50*/  MOV R0, UR5 ;  /* 0x0000000500007c02 */ /* 0x000fce0008000f00 */
.L_x_161:
[----:B-1----:R1:W2:Y:S02]  /*8e60*/  SYNCS.PHASECHK.TRANS64.TRYWAIT P0, [R0+URZ], R3 ;  /* 0x00000003000075a7 */ /* 0x0022a400080011ff */
[----:B--2---:R-:W-:Y:S05]  /*8e70*/  @!P0 NANOSLEEP.SYNCS 0x989680 ;  /* 0x009896800000895d */ /* 0x004fea0003900000 */
[----:B------:R-:W2:Y:S02]  /*8e80*/  @!P0 SYNCS.PHASECHK.TRANS64 P0, [R0+URZ], R3 ;  /* 0x00000003000085a7 */ /* 0x000ea400080010ff */
[----:B--2---:R-:W-:Y:S05]  /*8e90*/  @!P0 BRA `(.L_x_161) ;  /* 0xfffffffc00f08947 */ /* 0x004fea000383ffff */
[----:B------:R-:W-:Y:S05]  /*8ea0*/  BRA `(.L_x_162) ;  /* 0xffffffac00ec7947 */ /* 0x000fea000383ffff */
.L_x_70:
[----:B-1----:R-:W-:-:S07]  /*8eb0*/  MOV R0, UR4 ;  /* 0x0000000400007c02 */ /* 0x002fce0008000f00 */
.L_x_163:
[----:B-1----:R1:W2:Y:S02]  /*8ec0*/  SYNCS.PHASECHK.TRANS64.TRYWAIT P0, [R0+URZ], R2 ;  /* 0x00000002000075a7 */ /* 0x0022a400080011ff */
[----:B--2---:R-:W-:Y:S05]  /*8ed0*/  @!P0 NANOSLEEP.SYNCS 0x989680 ;  /* 0x009896800000895d */ /* 0x004fea0003900000 */
[----:B------:R-:W2:Y:S02]  /*8ee0*/  @!P0 SYNCS.PHASECHK.TRANS64 P0, [R0+URZ], R2 ;  /* 0x00000002000085a7 */ /* 0x000ea400080010ff */
[----:B--2---:R-:W-:Y:S05]  /*8ef0*/  @!P0 BRA `(.L_x_163) ;  /* 0xfffffffc00f08947 */ /* 0x004fea000383ffff */
[----:B------:R-:W-:Y:S05]  /*8f00*/  BRA `(.L_x_164) ;  /* 0xffffffac00f87947 */ /* 0x000fea000383ffff */
.L_x_75:
[----:B--2---:R2:W3:Y:S02]  /*8f10*/  SYNCS.PHASECHK.TRANS64.TRYWAIT P0, [R12+URZ+0x90], R0 ;  /* 0x000090000c0075a7 */ /* 0x0044e400080011ff */
[----:B---3--:R-:W-:Y:S05]  /*8f20*/  @!P0 NANOSLEEP.SYNCS 0x989680 ;  /* 0x009896800000895d */ /* 0x008fea0003900000 */
[----:B------:R-:W3:Y:S02]  /*8f30*/  @!P0 SYNCS.PHASECHK.TRANS64 P0, [R12+URZ+0x90], R0 ;  /* 0x000090000c0085a7 */ /* 0x000ee400080010ff */
[----:B---3--:R-:W-:Y:S05]  /*8f40*/  @!P0 BRA `(.L_x_75) ;  /* 0xfffffffc00f08947 */ /* 0x008fea000383ffff */
[----:B------:R-:W-:Y:S05]  /*8f50*/  BRA `(.L_x_165) ;  /* 0xffffffb400187947 */ /* 0x000fea000383ffff */
.L_x_78:
[----:B-1----:R-:W-:Y:S07]  /*8f60*/  MOV R0, UR21 ;  /* 0x0000001500007c02 */ /* 0x002fee0008000f00 */
.L_x_166:
[----:B-1----:R1:W2:Y:S02]  /*8f70*/  SYNCS.PHASECHK.TRANS64.TRYWAIT P2, [R0+URZ+0x88], R6 ;  /* 0x00008806000075a7 */ /* 0x0022a400080411ff */
[----:B--2---:R-:W-:Y:S05]  /*8f80*/  @!P2 NANOSLEEP.SYNCS 0x989680 ;  /* 0x009896800000a95d */ /* 0x004fea0003900000 */
[----:B------:R-:W2:Y:S02]  /*8f90*/  @!P2 SYNCS.PHASECHK.TRANS64 P2, [R0+URZ+0x88], R6 ;  /* 0x000088060000a5a7 */ /* 0x000ea400080410ff */
[----:B--2---:R-:W-:Y:S05]  /*8fa0*/  @!P2 BRA `(.L_x_166) ;  /* 0xfffffffc00f0a947 */ /* 0x004fea000383ffff */
[----:B------:R-:W-:Y:S05]  /*8fb0*/  BRA `(.L_x_77) ;  /* 0xffffffb800807947 */ /* 0x000fea000383ffff */
.L_x_81:
[----:B------:R-:W-:Y:S07]  /*8fc0*/  MOV R0, UR21 ;  /* 0x0000001500007c02 */ /* 0x000fee0008000f00 */
.L_x_167:
[----:B-1----:R1:W2:Y:S02]  /*8fd0*/  SYNCS.PHASECHK.TRANS64.TRYWAIT P0, [R0+URZ+0x60], R9 ;  /* 0x00006009000075a7 */ /* 0x0022a400080011ff */
[----:B--2---:R-:W-:Y:S05]  /*8fe0*/  @!P0 NANOSLEEP.SYNCS 0x989680 ;  /* 0x009896800000895d */ /* 0x004fea0003900000 */
[----:B------:R-:W2:Y:S02]  /*8ff0*/  @!P0 SYNCS.PHASECHK.TRANS64 P0, [R0+URZ+0x60], R9 ;  /* 0x00006009000085a7 */ /* 0x000ea400080010ff */
[----:B--2---:R-:W-:Y:S05]  /*9000*/  @!P0 BRA `(.L_x_167) ;  /* 0xfffffffc00f08947 */ /* 0x004fea000383ffff */
[----:B------:R-:W-:Y:S05]  /*9010*/  BRA `(.L_x_168) ;  /* 0xffffffb800dc7947 */ /* 0x000fea000383ffff */
.L_x_82:
[----:B------:R-:W-:Y:S07]  /*9020*/  MOV R0, UR21 ;  /* 0x0000001500007c02 */ /* 0x000fee0008000f00 */
.L_x_169:
[----:B-1----:R1:W2:Y:S02]  /*9030*/  SYNCS.PHASECHK.TRANS64.TRYWAIT P0, [R0+URZ+0x68], R9 ;  /* 0x00006809000075a7 */ /* 0x0022a400080011ff */
[----:B--2---:R-:W-:Y:S05]  /*9040*/  @!P0 NANOSLEEP.SYNCS 0x989680 ;  /* 0x009896800000895d */ /* 0x004fea0003900000 */
[----:B------:R-:W2:Y:S02]  /*9050*/  @!P0 SYNCS.PHASECHK.TRANS64 P0, [R0+URZ+0x68], R9 ;  /* 0x00006809000085a7 */ /* 0x000ea400080010ff */
[----:B--2---:R-:W-:Y:S05]  /*9060*/  @!P0 BRA `(.L_x_169) ;  /* 0xfffffffc00f08947 */ /* 0x004fea000383ffff */
[----:B------:R-:W-:Y:S05]  /*9070*/  BRA `(.L_x_170) ;  /* 0xffffffbc00187947 */ /* 0x000fea000383ffff */
.L_x_83:
[----:B------:R-:W-:Y:S07]  /*9080*/  MOV R0, UR21 ;  /* 0x0000001500007c02 */ /* 0x000fee0008000f00 */
.L_x_171:
[----:B-1----:R1:W2:Y:S02]  /*9090*/  SYNCS.PHASECHK.TRANS64.TRYWAIT P0, [R0+URZ+0x70], R9 ;  /* 0x00007009000075a7 */ /* 0x0022a400080011ff */
[----:B--2---:R-:W-:Y:S05]  /*90a0*/  @!P0 NANOSLEEP.SYNCS 0x989680 ;  /* 0x009896800000895d */ /* 0x004fea0003900000 */
[----:B------:R-:W2:Y:S02]  /*90b0*/  @!P0 SYNCS.PHASECHK.TRANS64 P0, [R0+URZ+0x70], R9 ;  /* 0x00007009000085a7 */ /* 0x000ea400080010ff */
[----:B--2---:R-:W-:Y:S05]  /*90c0*/  @!P0 BRA `(.L_x_171) ;  /* 0xfffffffc00f08947 */ /* 0x004fea000383ffff */
[----:B------:R-:W-:Y:S05]  /*90d0*/  BRA `(.L_x_172) ;  /* 0xffffffbc00607947 */ /* 0x000fea000383ffff */
.L_x_84:
[----:B------:R-:W-:Y:S07]  /*90e0*/  MOV R0, UR21 ;  /* 0x0000001500007c02 */ /* 0x000fee0008000f00 */
.L_x_173:
[----:B-1----:R1:W2:Y:S02]  /*90f0*/  SYNCS.PHASECHK.TRANS64.TRYWAIT P0, [R0+URZ+0x78], R9 ;  /* 0x00007809000075a7 */ /* 0x0022a400080011ff */
[----:B--2---:R-:W-:Y:S05]  /*9100*/  @!P0 NANOSLEEP.SYNCS 0x989680 ;  /* 0x009896800000895d */ /* 0x004fea0003900000 */
[----:B------:R-:W2:Y:S02]  /*9110*/  @!P0 SYNCS.PHASECHK.TRANS64 P0, [R0+URZ+0x78], R9 ;  /* 0x00007809000085a7 */ /* 0x000ea400080010ff */
[----:B--2---:R-:W-:Y:S05]  /*9120*/  @!P0 BRA `(.L_x_173) ;  /* 0xfffffffc00f08947 */ /* 0x004fea000383ffff */
[----:B------:R-:W-:Y:S05]  /*9130*/  BRA `(.L_x_174) ;  /* 0xffffffbc00a47947 */ /* 0x000fea000383ffff */
.L_x_86:
[----:B------:R-:W-:-:S07]  /*9140*/  MOV R0, UR21 ;  /* 0x0000001500007c02 */ /* 0x000fce0008000f00 */
.L_x_175:
[----:B-1----:R1:W3:Y:S02]  /*9150*/  SYNCS.PHASECHK.TRANS64.TRYWAIT P0, [R0+URZ+0x60], R2 ;  /* 0x00006002000075a7 */ /* 0x0022e400080011ff */
[----:B---3--:R-:W-:Y:S05]  /*9160*/  @!P0 NANOSLEEP.SYNCS 0x989680 ;  /* 0x009896800000895d */ /* 0x008fea0003900000 */
[----:B------:R-:W3:Y:S02]  /*9170*/  @!P0 SYNCS.PHASECHK.TRANS64 P0, [R0+URZ+0x60], R2 ;  /* 0x00006002000085a7 */ /* 0x000ee400080010ff */
[----:B---3--:R-:W-:Y:S05]  /*9180*/  @!P0 BRA `(.L_x_175) ;  /* 0xfffffffc00f08947 */ /* 0x008fea000383ffff */
[----:B------:R-:W-:Y:S05]  /*9190*/  BRA `(.L_x_176) ;  /* 0xffffffc000187947 */ /* 0x000fea000383ffff */
.L_x_87:
[----:B-1----:R-:W-:-:S07]  /*91a0*/  MOV R0, UR21 ;  /* 0x0000001500007c02 */ /* 0x002fce0008000f00 */
.L_x_177:
[----:B-1----:R1:W3:Y:S02]  /*91b0*/  SYNCS.PHASECHK.TRANS64.TRYWAIT P0, [R0+URZ+0x68], R2 ;  /* 0x00006802000075a7 */ /* 0x0022e400080011ff */
[----:B---3--:R-:W-:Y:S05]  /*91c0*/  @!P0 NANOSLEEP.SYNCS 0x989680 ;  /* 0x009896800000895d */ /* 0x008fea0003900000 */
[----:B------:R-:W3:Y:S02]  /*91d0*/  @!P0 SYNCS.PHASECHK.TRANS64 P0, [R0+URZ+0x68], R2 ;  /* 0x00006802000085a7 */ /* 0x000ee400080010ff */
[----:B---3--:R-:W-:Y:S05]  /*91e0*/  @!P0 BRA `(.L_x_177) ;  /* 0xfffffffc00f08947 */ /* 0x008fea000383ffff */
[----:B------:R-:W-:Y:S05]  /*91f0*/  BRA `(.L_x_178) ;  /* 0xffffffc000087947 */ /* 0x000fea000383ffff */
.L_x_88:
[----:B-1----:R-:W-:-:S07]  /*9200*/  MOV R0, UR21 ;  /* 0x0000001500007c02 */ /* 0x002fce0008000f00 */
.L_x_179:
[----:B-1----:R1:W3:Y:S02]  /*9210*/  SYNCS.PHASECHK.TRANS64.TRYWAIT P0, [R0+URZ+0x70], R2 ;  /* 0x00007002000075a7 */ /* 0x0022e400080011ff */
[----:B---3--:R-:W-:Y:S05]  /*9220*/  @!P0 NANOSLEEP.SYNCS 0x989680 ;  /* 0x009896800000895d */ /* 0x008fea0003900000 */
[----:B------:R-:W3:Y:S02]  /*9230*/  @!P0 SYNCS.PHASECHK.TRANS64 P0, [R0+URZ+0x70], R2 ;  /* 0x00007002000085a7 */ /* 0x000ee400080010ff */
[----:B---3--:R-:W-:Y:S05]  /*9240*/  @!P0 BRA `(.L_x_179) ;  /* 0xfffffffc00f08947 */ /* 0x008fea000383ffff */
[----:B------:R-:W-:Y:S05]  /*9250*/  BRA `(.L_x_180) ;  /* 0xffffffbc00f87947 */ /* 0x000fea000383ffff */
.L_x_90:
[----:B-1----:R1:W2:Y:S02]  /*9260*/  SYNCS.PHASECHK.TRANS64.TRYWAIT P0, [R3+URZ+0x90], R0 ;  /* 0x00009000030075a7 */ /* 0x0022a400080011ff */
[----:B--2---:R-:W-:Y:S05]  /*9270*/  @!P0 NANOSLEEP.SYNCS 0x989680 ;  /* 0x009896800000895d */ /* 0x004fea0003900000 */
[----:B------:R-:W2:Y:S02]  /*9280*/  @!P0 SYNCS.PHASECHK.TRANS64 P0, [R3+URZ+0x90], R0 ;  /* 0x00009000030085a7 */ /* 0x000ea400080010ff */
[----:B--2---:R-:W-:Y:S05]  /*9290*/  @!P0 BRA `(.L_x_90) ;  /* 0xfffffffc00f08947 */ /* 0x004fea000383ffff */
[----:B------:R-:W-:Y:S05]  /*92a0*/  BRA `(.L_x_181) ;  /* 0xffffffc000c87947 */ /* 0x000fea000383ffff */
.L_x_101:
[----:B-1----:R-:W-:Y:S04]  /*92b0*/  MOV R0, UR44 ;  /* 0x0000002c00007c02 */ /* 0x002fe80008000f00 */
[----:B------:R1:W2:Y:S03]  /*92c0*/  SYNCS.PHASECHK.TRANS64.TRYWAIT P1, [R0+URZ+0x40], R3 ;  /* 0x00004003000075a7 */ /* 0x0002a600080211ff */
[----:B--2---:R-:W-:Y:S05]  /*92d0*/  @!P1 NANOSLEEP.SYNCS 0x989680 ;  /* 0x009896800000995d */ /* 0x004fea0003900000 */
[----:B------:R-:W2:Y:S02]  /*92e0*/  @!P1 SYNCS.PHASECHK.TRANS64 P1, [R0+URZ+0x40], R3 ;  /* 0x00004003000095a7 */ /* 0x000ea400080210ff */
[----:B--2---:R-:W-:Y:S05]  /*92f0*/  @!P1 BRA `(.L_x_101) ;  /* 0xfffffffc00ec9947 */ /* 0x004fea000383ffff */
[----:B------:R-:W-:Y:S05]  /*9300*/  BRA `(.L_x_100) ;  /* 0xffffffd000387947 */ /* 0x000fea000383ffff */
.L_x_103:
[----:B-1----:R1:W3:Y:S02]  /*9310*/  SYNCS.PHASECHK.TRANS64.TRYWAIT P0, [R26+URZ+0xb0], R2 ;  /* 0x0000b0021a0075a7 */ /* 0x0022e400080011ff */
[----:B---3--:R-:W-:Y:S05]  /*9320*/  @!P0 NANOSLEEP.SYNCS 0x989680 ;  /* 0x009896800000895d */ /* 0x008fea0003900000 */
[----:B------:R-:W3:Y:S02]  /*9330*/  @!P0 SYNCS.PHASECHK.TRANS64 P0, [R26+URZ+0xb0], R2 ;  /* 0x0000b0021a0085a7 */ /* 0x000ee400080010ff */
[----:B---3--:R-:W-:Y:S05]  /*9340*/  @!P0 BRA `(.L_x_103) ;  /* 0xfffffffc00f08947 */ /* 0x008fea000383ffff */
[----:B------:R-:W-:Y:S05]  /*9350*/  BRA `(.L_x_102) ;  /* 0xffffffd0005c7947 */ /* 0x000fea000383ffff */
.L_x_112:
[----:B---3--:R3:W4:Y:S02]  /*9360*/  SYNCS.PHASECHK.TRANS64.TRYWAIT P0, [R2+URZ+0x40], R0 ;  /* 0x00004000020075a7 */ /* 0x00872400080011ff */
[----:B----4-:R-:W-:Y:S05]  /*9370*/  @!P0 NANOSLEEP.SYNCS 0x989680 ;  /* 0x009896800000895d */ /* 0x010fea0003900000 */
[----:B------:R-:W4:Y:S02]  /*9380*/  @!P0 SYNCS.PHASECHK.TRANS64 P0, [R2+URZ+0x40], R0 ;  /* 0x00004000020085a7 */ /* 0x000f2400080010ff */
[----:B----4-:R-:W-:Y:S05]  /*9390*/  @!P0 BRA `(.L_x_112) ;  /* 0xfffffffc00f08947 */ /* 0x010fea000383ffff */
[----:B------:R-:W-:Y:S05]  /*93a0*/  BRA `(.L_x_111) ;  /* 0xffffffd800487947 */ /* 0x000fea000383ffff */
.L_x_120:
[----:B---3--:R3:W4:Y:S02]  /*93b0*/  SYNCS.PHASECHK.TRANS64.TRYWAIT P0, [R2+URZ+0x40], R4 ;  /* 0x00004004020075a7 */ /* 0x00872400080011ff */
[----:B----4-:R-:W-:Y:S05]  /*93c0*/  @!P0 NANOSLEEP.SYNCS 0x989680 ;  /* 0x009896800000895d */ /* 0x010fea0003900000 */
[----:B------:R-:W4:Y:S02]  /*93d0*/  @!P0 SYNCS.PHASECHK.TRANS64 P0, [R2+URZ+0x40], R4 ;  /* 0x00004004020085a7 */ /* 0x000f2400080010ff */
[----:B----4-:R-:W-:Y:S05]  /*93e0*/  @!P0 BRA `(.L_x_120) ;  /* 0xfffffffc00f08947 */ /* 0x010fea000383ffff */
[----:B------:R-:W-:Y:S05]  /*93f0*/  BRA `(.L_x_119) ;  /* 0xffffffe000587947 */ /* 0x000fea000383ffff */
.L_x_128:
[----:B---3--:R3:W4:Y:S02]  /*9400*/  SYNCS.PHASECHK.TRANS64.TRYWAIT P0, [R3+URZ+0x40], R0 ;  /* 0x00004000030075a7 */ /* 0x00872400080011ff */
[----:B----4-:R-:W-:Y:S05]  /*9410*/  @!P0 NANOSLEEP.SYNCS 0x989680 ;  /* 0x009896800000895d */ /* 0x010fea0003900000 */
[----:B------:R-:W4:Y:S02]  /*9420*/  @!P0 SYNCS.PHASECHK.TRANS64 P0, [R3+URZ+0x40], R0 ;  /* 0x00004000030085a7 */ /* 0x000f2400080010ff */
[----:B----4-:R-:W-:Y:S05]  /*9430*/  @!P0 BRA `(.L_x_128) ;  /* 0xfffffffc00f08947 */ /* 0x010fea000383ffff */
[----:B------:R-:W-:Y:S05]  /*9440*/  BRA `(.L_x_127) ;  /* 0xffffffe800687947 */ /* 0x000fea000383ffff */
        .weak           $__internal_0_$__cuda_sm10x_tcgen05_guardrail_trap_col_being_dealloced_not_returned_by_alloc
        .type           $__internal_0_$__cuda_sm10x_tcgen05_guardrail_trap_col_being_dealloced_not_returned_by_alloc,@function
        .size           $__internal_0_$__cuda_sm10x_tcgen05_guardrail_trap_col_being_dealloced_not_returned_by_alloc,($__internal_1_$__cuda_sm10x_tcgen05_guardrail_trap_phase_invalid_during_alloc - $__internal_0_$__cuda_sm10x_tcgen05_guardrail_trap_col_being_dealloced_not_returned_by_alloc)
$__internal_0_$__cuda_sm10x_tcgen05_guardrail_trap_col_being_dealloced_not_returned_by_alloc:
[----:B------:R-:W-:Y:S05]  /*9450*/  BPT.TRAP 0x1 ;  /* 0x000000040000795c */ /* 0x000fea0000300000 */
[----:B------:R-:W-:-:S04]  /*9460*/  HFMA2 R3, -RZ, RZ, 0, 0 ;  /* 0x00000000ff037431 */ /* 0x000fc800000001ff */
[----:B------:R-:W-:Y:S05]  /*9470*/  RET.REL.NODEC R2 `(_ZN7cutlass13device_kernelINS_4gemm6kernel13GemmUniversalIN4cute5tupleIJiiiiEEENS1_10collective13CollectiveMmaINS1_35MainloopSm100TmaUmmaWarpSpecializedILi4ELi2ELi4ENS5_IJNS4_1CILi1EEENSA_ILi2EEESB_EEEEENS5_IJNSA_ILi64EEENSA_ILi128EEESG_EEENS_6half_tENS5_IJlSB_lEEESI_SJ_NS4_8TiledMMAINS4_8MMA_AtomIJNS4_20SM100_MMA_F16BF16_SSISI_SI_fLi64ELi128ELNS4_4UMMA5MajorE0ELSO_0ELNSN_7ScaleInE0ELSP_0EEEEEENS4_6LayoutINS5_IJSB_SB_SB_EEENS5_IJNSA_ILi0EEESU_SU_EEEEENS5_IJNS4_10UnderscoreESX_SX_EEEEENS4_23SM90_TMA_LOAD_MULTICASTENS4_14ComposedLayoutINS4_7SwizzleILi3ELi4ELi3EEENS4_18smem_ptr_flag_bitsILi16EEENSS_INS5_IJNSA_ILi8EEESF_EEENS5_IJSF_SB_EEEEEEEvNS4_8identityENS4_13SM90_TMA_LOADES1A_vS1B_EENS_8epilogue10collective18CollectiveEpilogueINS1E_23Sm100TmaWarpSpecializedILi4ELi2ELi16ELb1ELb0EEEJSH_NS5_IJNSS_ISF_SB_EENSS_INSA_ILi32EEESB_EEEEESI_SJ_SI_SJ_NS1E_6fusion15FusionCallbacksIS1I_NS1N_17LinearCombinationISI_fSI_fLNS_15FloatRoundStyleE2EEESH_S1M_JEEENS4_5SM1004TMEM4LOAD26SM100_TMEM_LOAD_16dp256b4xES1C_NS11_INS12_ILi2ELi4ELi3EEES15_NSS_INS5_IJS16_S1K_EEENS5_IJS1K_SB_EEEEEEENS4_17SM75_U32x4_LDSM_NENS4_14SM90_TMA_STOREES21_NS4_17SM90_U32x4_STSM_NENS4_39AutoVectorizingCopyWithAssumedAlignmentILi128EEEEEEvvEEEEvNT_6ParamsE) ;  /* 0xffffff6802e07950 */ /* 0x000fea0003c3ffff */
        .weak           $__internal_1_$__cuda_sm10x_tcgen05_guardrail_trap_phase_invalid_during_alloc
        .type           $__internal_1_$__cuda_sm10x_tcgen05_guardrail_trap_phase_invalid_during_alloc,@function
        .size           $__internal_1_$__cuda_sm10x_tcgen05_guardrail_trap_phase_invalid_during_alloc,($__internal_2_$__cuda_sm10x_tcgen05_guardrail_trap_unallocated_columns_being_dealloced - $__internal_1_$__cuda_sm10x_tcgen05_guardrail_trap_phase_invalid_during_alloc)
$__internal_1_$__cuda_sm10x_tcgen05_guardrail_trap_phase_invalid_during_alloc:
[----:B------:R-:W-:Y:S05]  /*9480*/  BPT.TRAP 0x1 ;  /* 0x000000040000795c */ /* 0x000fea0000300000 */
[----:B------:R-:W-:-:S04]  /*9490*/  MOV R5, 0x0 ;  /* 0x0000000000057802 */ /* 0x000fc80000000f00 */
[----:B------:R-:W-:Y:S05]  /*94a0*/  RET.REL.NODEC R4 `(_ZN7cutlass13device_kernelINS_4gemm6kernel13GemmUniversalIN4cute5tupleIJiiiiEEENS1_10collective13CollectiveMmaINS1_35MainloopSm100TmaUmmaWarpSpecializedILi4ELi2ELi4ENS5_IJNS4_1CILi1EEENSA_ILi2EEESB_EEEEENS5_IJNSA_ILi64EEENSA_ILi128EEESG_EEENS_6half_tENS5_IJlSB_lEEESI_SJ_NS4_8TiledMMAINS4_8MMA_AtomIJNS4_20SM100_MMA_F16BF16_SSISI_SI_fLi64ELi128ELNS4_4UMMA5MajorE0ELSO_0ELNSN_7ScaleInE0ELSP_0EEEEEENS4_6LayoutINS5_IJSB_SB_SB_EEENS5_IJNSA_ILi0EEESU_SU_EEEEENS5_IJNS4_10UnderscoreESX_SX_EEEEENS4_23SM90_TMA_LOAD_MULTICASTENS4_14ComposedLayoutINS4_7SwizzleILi3ELi4ELi3EEENS4_18smem_ptr_flag_bitsILi16EEENSS_INS5_IJNSA_ILi8EEESF_EEENS5_IJSF_SB_EEEEEEEvNS4_8identityENS4_13SM90_TMA_LOADES1A_vS1B_EENS_8epilogue10collective18CollectiveEpilogueINS1E_23Sm100TmaWarpSpecializedILi4ELi2ELi16ELb1ELb0EEEJSH_NS5_IJNSS_ISF_SB_EENSS_INSA_ILi32EEESB_EEEEESI_SJ_SI_SJ_NS1E_6fusion15FusionCallbacksIS1I_NS1N_17LinearCombinationISI_fSI_fLNS_15FloatRoundStyleE2EEESH_S1M_JEEENS4_5SM1004TMEM4LOAD26SM100_TMEM_LOAD_16dp256b4xES1C_NS11_INS12_ILi2ELi4ELi3EEES15_NSS_INS5_IJS16_S1K_EEENS5_IJS1K_SB_EEEEEEENS4_17SM75_U32x4_LDSM_NENS4_14SM90_TMA_STOREES21_NS4_17SM90_U32x4_STSM_NENS4_39AutoVectorizingCopyWithAssumedAlignmentILi128EEEEEEvvEEEEvNT_6ParamsE) ;  /* 0xffffff6804d47950 */ /* 0x000fea0003c3ffff */
        .weak           $__internal_2_$__cuda_sm10x_tcgen05_guardrail_trap_unallocated_columns_being_dealloced
        .type           $__internal_2_$__cuda_sm10x_tcgen05_guardrail_trap_unallocated_columns_being_dealloced,@function
        .size           $__internal_2_$__cuda_sm10x_tcgen05_guardrail_trap_unallocated_columns_being_dealloced,(.L_x_183 - $__internal_2_$__cuda_sm10x_tcgen05_guardrail_trap_unallocated_columns_being_dealloced)
$__internal_2_$__cuda_sm10x_tcgen05_guardrail_trap_unallocated_columns_being_dealloced:
[----:B------:R-:W-:Y:S05]  /*94b0*/  BPT.TRAP 0x1 ;  /* 0x000000040000795c */ /* 0x000fea0000300000 */
[----:B------:R-:W-:-:S04]  /*94c0*/  HFMA2 R3, -RZ, RZ, 0, 0 ;  /* 0x00000000ff037431 */ /* 0x000fc800000001ff */
[----:B------:R-:W-:Y:S05]  /*94d0*/  RET.REL.NODEC R2 `(_ZN7cutlass13device_kernelINS_4gemm6kernel13GemmUniversalIN4cute5tupleIJiiiiEEENS1_10collective13CollectiveMmaINS1_35MainloopSm100TmaUmmaWarpSpecializedILi4ELi2ELi4ENS5_IJNS4_1CILi1EEENSA_ILi2EEESB_EEEEENS5_IJNSA_ILi64EEENSA_ILi128EEESG_EEENS_6half_tENS5_IJlSB_lEEESI_SJ_NS4_8TiledMMAINS4_8MMA_AtomIJNS4_20SM100_MMA_F16BF16_SSISI_SI_fLi64ELi128ELNS4_4UMMA5MajorE0ELSO_0ELNSN_7ScaleInE0ELSP_0EEEEEENS4_6LayoutINS5_IJSB_SB_SB_EEENS5_IJNSA_ILi0EEESU_SU_EEEEENS5_IJNS4_10UnderscoreESX_SX_EEEEENS4_23SM90_TMA_LOAD_MULTICASTENS4_14ComposedLayoutINS4_7SwizzleILi3ELi4ELi3EEENS4_18smem_ptr_flag_bitsILi16EEENSS_INS5_IJNSA_ILi8EEESF_EEENS5_IJSF_SB_EEEEEEEvNS4_8identityENS4_13SM90_TMA_LOADES1A_vS1B_EENS_8epilogue10collective18CollectiveEpilogueINS1E_23Sm100TmaWarpSpecializedILi4ELi2ELi16ELb1ELb0EEEJSH_NS5_IJNSS_ISF_SB_EENSS_INSA_ILi32EEESB_EEEEESI_SJ_SI_SJ_NS1E_6fusion15FusionCallbacksIS1I_NS1N_17LinearCombinationISI_fSI_fLNS_15FloatRoundStyleE2EEESH_S1M_JEEENS4_5SM1004TMEM4LOAD26SM100_TMEM_LOAD_16dp256b4xES1C_NS11_INS12_ILi2ELi4ELi3EEES15_NSS_INS5_IJS16_S1K_EEENS5_IJS1K_SB_EEEEEEENS4_17SM75_U32x4_LDSM_NENS4_14SM90_TMA_STOREES21_NS4_17SM90_U32x4_STSM_NENS4_39AutoVectorizingCopyWithAssumedAlignmentILi128EEEEEEvvEEEEvNT_6ParamsE) ;  /* 0xffffff6802c87950 */ /* 0x000fea0003c3ffff */
.L_x_182:
[----:B------:R-:W-:-:S00]  /*94e0*/  BRA `(.L_x_182) ;  /* 0xfffffffc00fc7947 */ /* 0x000fc0000383ffff */
[----:B------:R-:W-:-:S00]  /*94f0*/  NOP ;  /* 0x0000000000007918 */ /* 0x000fc00000000000 */
        /* <DEDUP_REMOVED lines=8> */
.L_x_183:


//--------------------- .nv.global.init           --------------------------
	.section	.nv.global.init,"aw",@progbits
.nv.global.init:
	.type		$str$27,@object
	.size		$str$27,($str$28 - $str$27)
$str$27:
        /*0000*/ 	.byte	0x28, 0x61, 0x64, 0x64, 0x72, 0x65, 0x73, 0x73, 0x20, 0x26, 0x20, 0x6d, 0x61, 0x73, 0x6b, 0x29
        /*0010*/ 	.byte	0x20, 0x3d, 0x3d, 0x20, 0x30, 0x00
	.type		$str$28,@object
	.size		$str$28,($str$26 - $str$28)
$str$28:
        /*0016*/ 	.byte	0x2f, 0x74, 0x6d, 0x70, 0x2f, 0x63, 0x75, 0x74, 0x6c, 0x61, 0x73, 0x73, 0x5f, 0x73, 0x77, 0x65
        /*0026*/ 	.byte	0x65, 0x70, 0x5f, 0x73, 0x72, 0x63, 0x2f, 0x69, 0x6e, 0x63, 0x6c, 0x75, 0x64, 0x65, 0x2f, 0x63
        /*0036*/ 	.byte	0x75, 0x74, 0x65, 0x2f, 0x70, 0x6f, 0x69, 0x6e, 0x74, 0x65, 0x72, 0x5f, 0x66, 0x6c, 0x61, 0x67
        /*0046*/ 	.byte	0x67, 0x65, 0x64, 0x2e, 0x68, 0x70, 0x70, 0x00
	.type		$str$26,@object
	.size		$str$26,($str$25 - $str$26)
$str$26:
        /*004e*/ 	.byte	0x2f, 0x74, 0x6d, 0x70, 0x2f, 0x63, 0x75, 0x74, 0x6c, 0x61, 0x73, 0x73, 0x5f, 0x73, 0x77, 0x65
        /*005e*/ 	.byte	0x65, 0x70, 0x5f, 0x73, 0x72, 0x63, 0x2f, 0x69, 0x6e, 0x63, 0x6c, 0x75, 0x64, 0x65, 0x2f, 0x63
        /*006e*/ 	.byte	0x75, 0x74, 0x65, 0x2f, 0x61, 0x74, 0x6f, 0x6d, 0x2f, 0x63, 0x6f, 0x70, 0x79, 0x5f, 0x74, 0x72
        /*007e*/ 	.byte	0x61, 0x69, 0x74, 0x73, 0x5f, 0x73, 0x6d, 0x31, 0x30, 0x30, 0x2e, 0x68, 0x70, 0x70, 0x00
	.type		$str$25,@object
	.size		$str$25,(__unnamed_1 - $str$25)
$str$25:
        /*008d*/ 	.byte	0x28, 0x28, 0x75, 0x69, 0x6e, 0x74, 0x33, 0x32, 0x5f, 0x74, 0x28, 0x74, 0x68, 0x72, 0x65, 0x61
        /*009d*/ 	.byte	0x64, 0x49, 0x64, 0x78, 0x2e, 0x78, 0x29, 0x20, 0x2f, 0x20, 0x33, 0x32, 0x29, 0x20, 0x25, 0x20
        /*00ad*/ 	.byte	0x34, 0x29, 0x20, 0x3d, 0x3d, 0x20, 0x28, 0x28, 0x28, 0x74, 0x6d, 0x65, 0x6d, 0x5f, 0x61, 0x64
        /*00bd*/ 	.byte	0x64, 0x72, 0x20, 0x3e, 0x3e, 0x20, 0x31, 0x36, 0x29, 0x20, 0x2f, 0x20, 0x33, 0x32, 0x29, 0x20
        /*00cd*/ 	.byte	0x25, 0x20, 0x34, 0x29, 0x00
	.type		__unnamed_1,@object
	.size		__unnamed_1,(__unnamed_2 - __unnamed_1)
__unnamed_1:
        /*00d2*/ 	.byte	0x61, 0x75, 0x74, 0x6f, 0x20, 0x63, 0x75, 0x74, 0x65, 0x3a, 0x3a, 0x61, 0x73, 0x5f, 0x70, 0x6f
        /* <DEDUP_REMOVED lines=24> */
        /*0262*/ 	.byte	0x3e, 0x3e, 0x3e, 0x5d, 0x00
	.type		__unnamed_2,@object
	.size		__unnamed_2,(.L_2 - __unnamed_2)
__unnamed_2:
        /* <DEDUP_REMOVED lines=46> */
.L_2:


//--------------------- .nv.shared._ZN7cutlass13device_kernelINS_4gemm6kernel13GemmUniversalIN4cute5tupleIJiiiiEEENS1_10collective13CollectiveMmaINS1_35MainloopSm100TmaUmmaWarpSpecializedILi4ELi2ELi4ENS5_IJNS4_1CILi1EEENSA_ILi2EEESB_EEEEENS5_IJNSA_ILi64EEENSA_ILi128EEESG_EEENS_6half_tENS5_IJlSB_lEEESI_SJ_NS4_8TiledMMAINS4_8MMA_AtomIJNS4_20SM100_MMA_F16BF16_SSISI_SI_fLi64ELi128ELNS4_4UMMA5MajorE0ELSO_0ELNSN_7ScaleInE0ELSP_0EEEEEENS4_6LayoutINS5_IJSB_SB_SB_EEENS5_IJNSA_ILi0EEESU_SU_EEEEENS5_IJNS4_10UnderscoreESX_SX_EEEEENS4_23SM90_TMA_LOAD_MULTICASTENS4_14ComposedLayoutINS4_7SwizzleILi3ELi4ELi3EEENS4_18smem_ptr_flag_bitsILi16EEENSS_INS5_IJNSA_ILi8EEESF_EEENS5_IJSF_SB_EEEEEEEvNS4_8identityENS4_13SM90_TMA_LOADES1A_vS1B_EENS_8epilogue10collective18CollectiveEpilogueINS1E_23Sm100TmaWarpSpecializedILi4ELi2ELi16ELb1ELb0EEEJSH_NS5_IJNSS_ISF_SB_EENSS_INSA_ILi32EEESB_EEEEESI_SJ_SI_SJ_NS1E_6fusion15FusionCallbacksIS1I_NS1N_17LinearCombinationISI_fSI_fLNS_15FloatRoundStyleE2EEESH_S1M_JEEENS4_5SM1004TMEM4LOAD26SM100_TMEM_LOAD_16dp256b4xES1C_NS11_INS12_ILi2ELi4ELi3EEES15_NSS_INS5_IJS16_S1K_EEENS5_IJS1K_SB_EEEEEEENS4_17SM75_U32x4_LDSM_NENS4_14SM90_TMA_STOREES21_NS4_17SM90_U32x4_STSM_NENS4_39AutoVectorizingCopyWithAssumedAlignmentILi128EEEEEEvvEEEEvNT_6ParamsE --------------------------
	.section	.nv.shared._ZN7cutlass13device_kernelINS_4gemm6kernel13GemmUniversalIN4cute5tupleIJiiiiEEENS1_10collective13CollectiveMmaINS1_35MainloopSm100TmaUmmaWarpSpecializedILi4ELi2ELi4ENS5_IJNS4_1CILi1EEENSA_ILi2EEESB_EEEEENS5_IJNSA_ILi64EEENSA_ILi128EEESG_EEENS_6half_tENS5_IJlSB_lEEESI_SJ_NS4_8TiledMMAINS4_8MMA_AtomIJNS4_20SM100_MMA_F16BF16_SSISI_SI_fLi64ELi128ELNS4_4UMMA5MajorE0ELSO_0ELNSN_7ScaleInE0ELSP_0EEEEEENS4_6LayoutINS5_IJSB_SB_SB_EEENS5_IJNSA_ILi0EEESU_SU_EEEEENS5_IJNS4_10UnderscoreESX_SX_EEEEENS4_23SM90_TMA_LOAD_MULTICASTENS4_14ComposedLayoutINS4_7SwizzleILi3ELi4ELi3EEENS4_18smem_ptr_flag_bitsILi16EEENSS_INS5_IJNSA_ILi8EEESF_EEENS5_IJSF_SB_EEEEEEEvNS4_8identityENS4_13SM90_TMA_LOADES1A_vS1B_EENS_8epilogue10collective18CollectiveEpilogueINS1E_23Sm100TmaWarpSpecializedILi4ELi2ELi16ELb1ELb0EEEJSH_NS5_IJNSS_ISF_SB_EENSS_INSA_ILi32EEESB_EEEEESI_SJ_SI_SJ_NS1E_6fusion15FusionCallbacksIS1I_NS1N_17LinearCombinationISI_fSI_fLNS_15FloatRoundStyleE2EEESH_S1M_JEEENS4_5SM1004TMEM4LOAD26SM100_TMEM_LOAD_16dp256b4xES1C_NS11_INS12_ILi2ELi4ELi3EEES15_NSS_INS5_IJS16_S1K_EEENS5_IJS1K_SB_EEEEEEENS4_17SM75_U32x4_LDSM_NENS4_14SM90_TMA_STOREES21_NS4_17SM90_U32x4_STSM_NENS4_39AutoVectorizingCopyWithAssumedAlignmentILi128EEEEEEvvEEEEvNT_6ParamsE,"aw",@nobits
	.sectionflags	@""
	.align	16
	.zero		1024


//--------------------- .nv.shared.reserved.0     --------------------------
	.section	.nv.shared.reserved.0,"aw",@nobits
	.weak		__nv_reservedSMEM_offset_0_alias
	.size		__nv_reservedSMEM_offset_0_alias, 0, 64
	.other		__nv_reservedSMEM_offset_0_alias,@"STO_CUDA_RESERVED_SHARED STV_DEFAULT"
__nv_reservedSMEM_offset_0_alias:
	.zero		0
.nv.shared.reserved.0:
	.zero		64
	.weak		__nv_reservedSMEM_tcgen05_partition
	.type		__nv_reservedSMEM_tcgen05_partition,@object
	.size		__nv_reservedSMEM_tcgen05_partition,(.L_0 - __nv_reservedSMEM_tcgen05_partition)
__nv_reservedSMEM_tcgen05_partition:
	.zero		32
.L_0:


//--------------------- .nv.global                --------------------------
	.section	.nv.global,"aw",@nobits
.nv.global:
	.type		_ZN39_INTERNAL_7dcf30fa_4_k_cu_e9ace4ac_69004cute1_E,@object
	.size		_ZN39_INTERNAL_7dcf30fa_4_k_cu_e9ace4ac_69004cute1_E,(_ZN39_INTERNAL_7dcf30fa_4_k_cu_e9ace4ac_69004cuda3std3__45__cpo6cbeginE - _ZN39_INTERNAL_7dcf30fa_4_k_cu_e9ace4ac_69004cute1_E)
_ZN39_INTERNAL_7dcf30fa_4_k_cu_e9ace4ac_69004cute1_E:
	.zero		1
	.type		_ZN39_INTERNAL_7dcf30fa_4_k_cu_e9ace4ac_69004cuda3std3__45__cpo6cbeginE,@object
	.size		_ZN39_INTERNAL_7dcf30fa_4_k_cu_e9ace4ac_69004cuda3std3__45__cpo6cbeginE,(_ZN39_INTERNAL_7dcf30fa_4_k_cu_e9ace4ac_69004cuda3std3__48in_placeE - _ZN39_INTERNAL_7dcf30fa_4_k_cu_e9ace4ac_69004cuda3std3__45__cpo6cbeginE)
_ZN39_INTERNAL_7dcf30fa_4_k_cu_e9ace4ac_69004cuda3std3__45__cpo6cbeginE:
	.zero		1
	.type		_ZN39_INTERNAL_7dcf30fa_4_k_cu_e9ace4ac_69004cuda3std3__48in_placeE,@object
	.size		_ZN39_INTERNAL_7dcf30fa_4_k_cu_e9ace4ac_69004cuda3std3__48in_placeE,(_ZN39_INTERNAL_7dcf30fa_4_k_cu_e9ace4ac_69004cuda3std6ranges3__45__cpo9iter_moveE - _ZN39_INTERNAL_7dcf30fa_4_k_cu_e9ace4ac_69004cuda3std3__48in_placeE)
_ZN39_INTERNAL_7dcf30fa_4_k_cu_e9ace4ac_69004cuda3std3__48in_placeE:
	.zero		1
	.type		_ZN39_INTERNAL_7dcf30fa_4_k_cu_e9ace4ac_69004cuda3std6ranges3__45__cpo9iter_moveE,@object
	.size		_ZN39_INTERNAL_7dcf30fa_4_k_cu_e9ace4ac_69004cuda3std6ranges3__45__cpo9iter_moveE,(_ZN39_INTERNAL_7dcf30fa_4_k_cu_e9ace4ac_69004cuda3std3__45__cpo5beginE - _ZN39_INTERNAL_7dcf30fa_4_k_cu_e9ace4ac_69004cuda3std6ranges3__45__cpo9iter_moveE)
_ZN39_INTERNAL_7dcf30fa_4_k_cu_e9ace4ac_69004cuda3std6ranges3__45__cpo9iter_moveE:
	.zero		1
	.type		_ZN39_INTERNAL_7dcf30fa_4_k_cu_e9ace4ac_69004cuda3std3__45__cpo5beginE,@object
	.size		_ZN39_INTERNAL_7dcf30fa_4_k_cu_e9ace4ac_69004cuda3std3__45__cpo5beginE,(_ZN39_INTERNAL_7dcf30fa_4_k_cu_e9ace4ac_69004cuda3std3__441_GLOBAL__N__7dcf30fa_4_k_cu_e9ace4ac_69006ignoreE - _ZN39_INTERNAL_7dcf30fa_4_k_cu_e9ace4ac_69004cuda3std3__45__cpo5beginE)
_ZN39_INTERNAL_7dcf30fa_4_k_cu_e9ace4ac_69004cuda3std3__45__cpo5beginE:
	.zero		1
	.type		_ZN39_INTERNAL_7dcf30fa_4_k_cu_e9ace4ac_69004cuda3std3__441_GLOBAL__N__7dcf30fa_4_k_cu_e9ace4ac_69006ignoreE,@object
	.size		_ZN39_INTERNAL_7dcf30fa_4_k_cu_e9ace4ac_69004cuda3std3__441_GLOBAL__N__7dcf30fa_4_k_cu_e9ace4ac_69006ignoreE,(_ZN39_INTERNAL_7dcf30fa_4_k_cu_e9ace4ac_69004cute7productE - _ZN39_INTERNAL_7dcf30fa_4_k_cu_e9ace4ac_69004cuda3std3__441_GLOBAL__N__7dcf30fa_4_k_cu_e9ace4ac_69006ignoreE)
_ZN39_INTERNAL_7dcf30fa_4_k_cu_e9ace4ac_69004cuda3std3__441_GLOBAL__N__7dcf30fa_4_k_cu_e9ace4ac_69006ignoreE:
	.zero		1
	.type		_ZN39_INTERNAL_7dcf30fa_4_k_cu_e9ace4ac_69004cute7productE,@object
	.size		_ZN39_INTERNAL_7dcf30fa_4_k_cu_e9ace4ac_69004cute7productE,(_ZN39_INTERNAL_7dcf30fa_4_k_cu_e9ace4ac_69004cuda3std3__45__cpo3endE - _ZN39_INTERNAL_7dcf30fa_4_k_cu_e9ace4ac_69004cute7productE)
_ZN39_INTERNAL_7dcf30fa_4_k_cu_e9ace4ac_69004cute7productE:
	.zero		1
	.type		_ZN39_INTERNAL_7dcf30fa_4_k_cu_e9ace4ac_69004cuda3std3__45__cpo3endE,@object
	.size		_ZN39_INTERNAL_7dcf30fa_4_k_cu_e9ace4ac_69004cuda3std3__45__cpo3endE,(_ZN39_INTERNAL_7dcf30fa_4_k_cu_e9ace4ac_69004cuda3std3__419piecewise_constructE - _ZN39_INTERNAL_7dcf30fa_4_k_cu_e9ace4ac_69004cuda3std3__45__cpo3endE)
_ZN39_INTERNAL_7dcf30fa_4_k_cu_e9ace4ac_69004cuda3std3__45__cpo3endE:
	.zero		1
	.type		_ZN39_INTERNAL_7dcf30fa_4_k_cu_e9ace4ac_69004cuda3std3__419piecewise_constructE,@object
	.size		_ZN39_INTERNAL_7dcf30fa_4_k_cu_e9ace4ac_69004cuda3std3__419piecewise_constructE,(_ZN39_INTERNAL_7dcf30fa_4_k_cu_e9ace4ac_69004cuda3std3__45__cpo4cendE - _ZN39_INTERNAL_7dcf30fa_4_k_cu_e9ace4ac_69004cuda3std3__419piecewise_constructE)
_ZN39_INTERNAL_7dcf30fa_4_k_cu_e9ace4ac_69004cuda3std3__419piecewise_constructE:
	.zero		1
	.type		_ZN39_INTERNAL_7dcf30fa_4_k_cu_e9ace4ac_69004cuda3std3__45__cpo4cendE,@object
	.size		_ZN39_INTERNAL_7dcf30fa_4_k_cu_e9ace4ac_69004cuda3std3__45__cpo4cendE,(_ZN39_INTERNAL_7dcf30fa_4_k_cu_e9ace4ac_69004cuda3std6ranges3__45__cpo4swapE - _ZN39_INTERNAL_7dcf30fa_4_k_cu_e9ace4ac_69004cuda3std3__45__cpo4cendE)
_ZN39_INTERNAL_7dcf30fa_4_k_cu_e9ace4ac_69004cuda3std3__45__cpo4cendE:
	.zero		1
	.type		_ZN39_INTERNAL_7dcf30fa_4_k_cu_e9ace4ac_69004cuda3std6ranges3__45__cpo4swapE,@object
	.size		_ZN39_INTERNAL_7dcf30fa_4_k_cu_e9ace4ac_69004cuda3std6ranges3__45__cpo4swapE,(.L_10 - _ZN39_INTERNAL_7dcf30fa_4_k_cu_e9ace4ac_69004cuda3std6ranges3__45__cpo4swapE)
_ZN39_INTERNAL_7dcf30fa_4_k_cu_e9ace4ac_69004cuda3std6ranges3__45__cpo4swapE:
	.zero		1
.L_10:


//--------------------- .nv.constant0._ZN7cutlass13device_kernelINS_4gemm6kernel13GemmUniversalIN4cute5tupleIJiiiiEEENS1_10collective13CollectiveMmaINS1_35MainloopSm100TmaUmmaWarpSpecializedILi4ELi2ELi4ENS5_IJNS4_1CILi1EEENSA_ILi2EEESB_EEEEENS5_IJNSA_ILi64EEENSA_ILi128EEESG_EEENS_6half_tENS5_IJlSB_lEEESI_SJ_NS4_8TiledMMAINS4_8MMA_AtomIJNS4_20SM100_MMA_F16BF16_SSISI_SI_fLi64ELi128ELNS4_4UMMA5MajorE0ELSO_0ELNSN_7ScaleInE0ELSP_0EEEEEENS4_6LayoutINS5_IJSB_SB_SB_EEENS5_IJNSA_ILi0EEESU_SU_EEEEENS5_IJNS4_10UnderscoreESX_SX_EEEEENS4_23SM90_TMA_LOAD_MULTICASTENS4_14ComposedLayoutINS4_7SwizzleILi3ELi4ELi3EEENS4_18smem_ptr_flag_bitsILi16EEENSS_INS5_IJNSA_ILi8EEESF_EEENS5_IJSF_SB_EEEEEEEvNS4_8identityENS4_13SM90_TMA_LOADES1A_vS1B_EENS_8epilogue10collective18CollectiveEpilogueINS1E_23Sm100TmaWarpSpecializedILi4ELi2ELi16ELb1ELb0EEEJSH_NS5_IJNSS_ISF_SB_EENSS_INSA_ILi32EEESB_EEEEESI_SJ_SI_SJ_NS1E_6fusion15FusionCallbacksIS1I_NS1N_17LinearCombinationISI_fSI_fLNS_15FloatRoundStyleE2EEESH_S1M_JEEENS4_5SM1004TMEM4LOAD26SM100_TMEM_LOAD_16dp256b4xES1C_NS11_INS12_ILi2ELi4ELi3EEES15_NSS_INS5_IJS16_S1K_EEENS5_IJS1K_SB_EEEEEEENS4_17SM75_U32x4_LDSM_NENS4_14SM90_TMA_STOREES21_NS4_17SM90_U32x4_STSM_NENS4_39AutoVectorizingCopyWithAssumedAlignmentILi128EEEEEEvvEEEEvNT_6ParamsE --------------------------
	.section	.nv.constant0._ZN7cutlass13device_kernelINS_4gemm6kernel13GemmUniversalIN4cute5tupleIJiiiiEEENS1_10collective13CollectiveMmaINS1_35MainloopSm100TmaUmmaWarpSpecializedILi4ELi2ELi4ENS5_IJNS4_1CILi1EEENSA_ILi2EEESB_EEEEENS5_IJNSA_ILi64EEENSA_ILi128EEESG_EEENS_6half_tENS5_IJlSB_lEEESI_SJ_NS4_8TiledMMAINS4_8MMA_AtomIJNS4_20SM100_MMA_F16BF16_SSISI_SI_fLi64ELi128ELNS4_4UMMA5MajorE0ELSO_0ELNSN_7ScaleInE0ELSP_0EEEEEENS4_6LayoutINS5_IJSB_SB_SB_EEENS5_IJNSA_ILi0EEESU_SU_EEEEENS5_IJNS4_10UnderscoreESX_SX_EEEEENS4_23SM90_TMA_LOAD_MULTICASTENS4_14ComposedLayoutINS4_7SwizzleILi3ELi4ELi3EEENS4_18smem_ptr_flag_bitsILi16EEENSS_INS5_IJNSA_ILi8EEESF_EEENS5_IJSF_SB_EEEEEEEvNS4_8identityENS4_13SM90_TMA_LOADES1A_vS1B_EENS_8epilogue10collective18CollectiveEpilogueINS1E_23Sm100TmaWarpSpecializedILi4ELi2ELi16ELb1ELb0EEEJSH_NS5_IJNSS_ISF_SB_EENSS_INSA_ILi32EEESB_EEEEESI_SJ_SI_SJ_NS1E_6fusion15FusionCallbacksIS1I_NS1N_17LinearCombinationISI_fSI_fLNS_15FloatRoundStyleE2EEESH_S1M_JEEENS4_5SM1004TMEM4LOAD26SM100_TMEM_LOAD_16dp256b4xES1C_NS11_INS12_ILi2ELi4ELi3EEES15_NSS_INS5_IJS16_S1K_EEENS5_IJS1K_SB_EEEEEEENS4_17SM75_U32x4_LDSM_NENS4_14SM90_TMA_STOREES21_NS4_17SM90_U32x4_STSM_NENS4_39AutoVectorizingCopyWithAssumedAlignmentILi128EEEEEEvvEEEEvNT_6ParamsE,"a",@progbits
	.sectionflags	@""
	.align	4
.nv.constant0._ZN7cutlass13device_kernelINS_4gemm6kernel13GemmUniversalIN4cute5tupleIJiiiiEEENS1_10collective13CollectiveMmaINS1_35MainloopSm100TmaUmmaWarpSpecializedILi4ELi2ELi4ENS5_IJNS4_1CILi1EEENSA_ILi2EEESB_EEEEENS5_IJNSA_ILi64EEENSA_ILi128EEESG_EEENS_6half_tENS5_IJlSB_lEEESI_SJ_NS4_8TiledMMAINS4_8MMA_AtomIJNS4_20SM100_MMA_F16BF16_SSISI_SI_fLi64ELi128ELNS4_4UMMA5MajorE0ELSO_0ELNSN_7ScaleInE0ELSP_0EEEEEENS4_6LayoutINS5_IJSB_SB_SB_EEENS5_IJNSA_ILi0EEESU_SU_EEEEENS5_IJNS4_10UnderscoreESX_SX_EEEEENS4_23SM90_TMA_LOAD_MULTICASTENS4_14ComposedLayoutINS4_7SwizzleILi3ELi4ELi3EEENS4_18smem_ptr_flag_bitsILi16EEENSS_INS5_IJNSA_ILi8EEESF_EEENS5_IJSF_SB_EEEEEEEvNS4_8identityENS4_13SM90_TMA_LOADES1A_vS1B_EENS_8epilogue10collective18CollectiveEpilogueINS1E_23Sm100TmaWarpSpecializedILi4ELi2ELi16ELb1ELb0EEEJSH_NS5_IJNSS_ISF_SB_EENSS_INSA_ILi32EEESB_EEEEESI_SJ_SI_SJ_NS1E_6fusion15FusionCallbacksIS1I_NS1N_17LinearCombinationISI_fSI_fLNS_15FloatRoundStyleE2EEESH_S1M_JEEENS4_5SM1004TMEM4LOAD26SM100_TMEM_LOAD_16dp256b4xES1C_NS11_INS12_ILi2ELi4ELi3EEES15_NSS_INS5_IJS16_S1K_EEENS5_IJS1K_SB_EEEEEEENS4_17SM75_U32x4_LDSM_NENS4_14SM90_TMA_STOREES21_NS4_17SM90_U32x4_STSM_NENS4_39AutoVectorizingCopyWithAssumedAlignmentILi128EEEEEEvvEEEEvNT_6ParamsE:
	.zero		2944


//--------------------- SYMBOLS --------------------------

	.type		.nv.reservedSmem.offset0,@object
	.size		.nv.reservedSmem.offset0,0x4
	.type		.nv.reservedSmem.cap,@object
	.size		.nv.reservedSmem.cap,0x4
	.type		__assertfail,@function
